	.target	sm_90a

	.elftype	@"ET_EXEC"


//--------------------- .note.nv.tkinfo           --------------------------
	.section	.note.nv.tkinfo,"",@"SHT_NOTE"
	.sectionflags	@"SHF_NOTE_NV_TKINFO"
	.tkinfo
        /*0018*/ 	.word	0x00000002
        /*0030*/ 	.string	""
        /*0030*/ 	.string	"ptxas"
        /*0030*/ 	.string	"Cuda compilation tools, release 13.0, V13.0.88"
        /*0030*/ 	.string	"Build cuda_13.0.r13.0/compiler.36424714_0"
        /*0030*/ 	.string	"-arch sm_90a -m 64 "



//--------------------- .note.nv.cuinfo           --------------------------
	.section	.note.nv.cuinfo,"",@"SHT_NOTE"
	.sectionflags	@"SHF_NOTE_NV_CUINFO"
        /*0018*/ 	.short	0x0002
        /*001a*/ 	.short	0x005a
        /*001c*/ 	.short	0x0082
	.zero		2


//--------------------- .nv.info                  --------------------------
	.section	.nv.info,"",@"SHT_CUDA_INFO"
	.align	4


	//----- nvinfo : EIATTR_REGCOUNT
	.align		4
        /*0000*/ 	.byte	0x04, 0x2f
        /*0002*/ 	.short	(.L_15 - .L_14)
	.align		4
.L_14:
        /*0004*/ 	.word	index@(_ZN7cutlass13device_kernelINS_4gemm6kernel13GemmUniversalIN4cute5tupleIJiiiiEEENS1_10collective13CollectiveMmaINS1_34MainloopSm90TmaGmmaWarpSpecializedILi14ENS5_IJNS4_1CILi4EEESB_NSA_ILi1EEEEEENS1_32KernelTmaWarpSpecializedPingpongEEENS5_IJNSA_ILi64EEESG_SG_EEENS_6half_tENS5_IJlSC_lEEESI_SJ_NS4_8TiledMMAINS4_8MMA_AtomIJNS4_4SM904GMMA25MMA_64x64x16_F32F16F16_SSILNSN_5MajorE0ELSP_0ELNSN_7ScaleInE1ELSQ_1EEEEEENS4_6LayoutINS5_IJSC_SC_SC_EEENS5_IJNSA_ILi0EEESV_SV_EEEEENS5_IJNS4_10UnderscoreESY_SY_EEEEENS4_23SM90_TMA_LOAD_MULTICASTENS4_14ComposedLayoutINS4_7SwizzleILi3ELi4ELi3EEENS4_18smem_ptr_flag_bitsILi16EEENST_INS5_IJNSA_ILi8EEESG_EEENS5_IJSG_SC_EEEEEEEvNS4_8identityES11_S1B_vS1C_EENS_8epilogue10collective6detail29Sm90TmaWarpSpecializedAdapterINS1F_15DefaultEpilogueISI_SJ_SJ_NS1E_6thread17LinearCombinationISI_Li1EffLNS1J_9ScaleType4KindE0ELNS_15FloatRoundStyleE2ESI_EENS1_15EpilogueDefaultEEEEEvvEEEEvNT_6ParamsE)
        /*0008*/ 	.word	0x000000a8


	//----- nvinfo : EIATTR_FRAME_SIZE
	.align		4
.L_15:
        /*000c*/ 	.byte	0x04, 0x11
        /*000e*/ 	.short	(.L_17 - .L_16)
	.align		4
.L_16:
        /*0010*/ 	.word	index@(_ZN7cutlass13device_kernelINS_4gemm6kernel13GemmUniversalIN4cute5tupleIJiiiiEEENS1_10collective13CollectiveMmaINS1_34MainloopSm90TmaGmmaWarpSpecializedILi14ENS5_IJNS4_1CILi4EEESB_NSA_ILi1EEEEEENS1_32KernelTmaWarpSpecializedPingpongEEENS5_IJNSA_ILi64EEESG_SG_EEENS_6half_tENS5_IJlSC_lEEESI_SJ_NS4_8TiledMMAINS4_8MMA_AtomIJNS4_4SM904GMMA25MMA_64x64x16_F32F16F16_SSILNSN_5MajorE0ELSP_0ELNSN_7ScaleInE1ELSQ_1EEEEEENS4_6LayoutINS5_IJSC_SC_SC_EEENS5_IJNSA_ILi0EEESV_SV_EEEEENS5_IJNS4_10UnderscoreESY_SY_EEEEENS4_23SM90_TMA_LOAD_MULTICASTENS4_14ComposedLayoutINS4_7SwizzleILi3ELi4ELi3EEENS4_18smem_ptr_flag_bitsILi16EEENST_INS5_IJNSA_ILi8EEESG_EEENS5_IJSG_SC_EEEEEEEvNS4_8identityES11_S1B_vS1C_EENS_8epilogue10collective6detail29Sm90TmaWarpSpecializedAdapterINS1F_15DefaultEpilogueISI_SJ_SJ_NS1E_6thread17LinearCombinationISI_Li1EffLNS1J_9ScaleType4KindE0ELNS_15FloatRoundStyleE2ESI_EENS1_15EpilogueDefaultEEEEEvvEEEEvNT_6ParamsE)
        /*0014*/ 	.word	0x00000008


	//----- nvinfo : EIATTR_MIN_STACK_SIZE
	.align		4
.L_17:
        /*0018*/ 	.byte	0x04, 0x12
        /*001a*/ 	.short	(.L_19 - .L_18)
	.align		4
.L_18:
        /*001c*/ 	.word	index@(_ZN7cutlass13device_kernelINS_4gemm6kernel13GemmUniversalIN4cute5tupleIJiiiiEEENS1_10collective13CollectiveMmaINS1_34MainloopSm90TmaGmmaWarpSpecializedILi14ENS5_IJNS4_1CILi4EEESB_NSA_ILi1EEEEEENS1_32KernelTmaWarpSpecializedPingpongEEENS5_IJNSA_ILi64EEESG_SG_EEENS_6half_tENS5_IJlSC_lEEESI_SJ_NS4_8TiledMMAINS4_8MMA_AtomIJNS4_4SM904GMMA25MMA_64x64x16_F32F16F16_SSILNSN_5MajorE0ELSP_0ELNSN_7ScaleInE1ELSQ_1EEEEEENS4_6LayoutINS5_IJSC_SC_SC_EEENS5_IJNSA_ILi0EEESV_SV_EEEEENS5_IJNS4_10UnderscoreESY_SY_EEEEENS4_23SM90_TMA_LOAD_MULTICASTENS4_14ComposedLayoutINS4_7SwizzleILi3ELi4ELi3EEENS4_18smem_ptr_flag_bitsILi16EEENST_INS5_IJNSA_ILi8EEESG_EEENS5_IJSG_SC_EEEEEEEvNS4_8identityES11_S1B_vS1C_EENS_8epilogue10collective6detail29Sm90TmaWarpSpecializedAdapterINS1F_15DefaultEpilogueISI_SJ_SJ_NS1E_6thread17LinearCombinationISI_Li1EffLNS1J_9ScaleType4KindE0ELNS_15FloatRoundStyleE2ESI_EENS1_15EpilogueDefaultEEEEEvvEEEEvNT_6ParamsE)
        /*0020*/ 	.word	0x00000008
.L_19:


//--------------------- .nv.compat                --------------------------
	.section	.nv.compat,"",@"SHT_CUDA_COMPAT_INFO"
	.align	4
        /*0000*/ 	.byte	0x02, 0x09, 0x01, 0x00, 0x02, 0x02, 0x04, 0x00, 0x02, 0x05, 0x05, 0x00, 0x03, 0x07, 0x01, 0x01
        /*0010*/ 	.byte	0x02, 0x03, 0x01, 0x00, 0x02, 0x06, 0x01, 0x00, 0x04, 0x0b, 0x08, 0x00, 0x00, 0x00, 0x00, 0x00
        /*0020*/ 	.byte	0x00, 0x00, 0x00, 0x00


//--------------------- .nv.info._ZN7cutlass13device_kernelINS_4gemm6kernel13GemmUniversalIN4cute5tupleIJiiiiEEENS1_10collective13CollectiveMmaINS1_34MainloopSm90TmaGmmaWarpSpecializedILi14ENS5_IJNS4_1CILi4EEESB_NSA_ILi1EEEEEENS1_32KernelTmaWarpSpecializedPingpongEEENS5_IJNSA_ILi64EEESG_SG_EEENS_6half_tENS5_IJlSC_lEEESI_SJ_NS4_8TiledMMAINS4_8MMA_AtomIJNS4_4SM904GMMA25MMA_64x64x16_F32F16F16_SSILNSN_5MajorE0ELSP_0ELNSN_7ScaleInE1ELSQ_1EEEEEENS4_6LayoutINS5_IJSC_SC_SC_EEENS5_IJNSA_ILi0EEESV_SV_EEEEENS5_IJNS4_10UnderscoreESY_SY_EEEEENS4_23SM90_TMA_LOAD_MULTICASTENS4_14ComposedLayoutINS4_7SwizzleILi3ELi4ELi3EEENS4_18smem_ptr_flag_bitsILi16EEENST_INS5_IJNSA_ILi8EEESG_EEENS5_IJSG_SC_EEEEEEEvNS4_8identityES11_S1B_vS1C_EENS_8epilogue10collective6detail29Sm90TmaWarpSpecializedAdapterINS1F_15DefaultEpilogueISI_SJ_SJ_NS1E_6thread17LinearCombinationISI_Li1EffLNS1J_9ScaleType4KindE0ELNS_15FloatRoundStyleE2ESI_EENS1_15EpilogueDefaultEEEEEvvEEEEvNT_6ParamsE --------------------------
	.section	.nv.info._ZN7cutlass13device_kernelINS_4gemm6kernel13GemmUniversalIN4cute5tupleIJiiiiEEENS1_10collective13CollectiveMmaINS1_34MainloopSm90TmaGmmaWarpSpecializedILi14ENS5_IJNS4_1CILi4EEESB_NSA_ILi1EEEEEENS1_32KernelTmaWarpSpecializedPingpongEEENS5_IJNSA_ILi64EEESG_SG_EEENS_6half_tENS5_IJlSC_lEEESI_SJ_NS4_8TiledMMAINS4_8MMA_AtomIJNS4_4SM904GMMA25MMA_64x64x16_F32F16F16_SSILNSN_5MajorE0ELSP_0ELNSN_7ScaleInE1ELSQ_1EEEEEENS4_6LayoutINS5_IJSC_SC_SC_EEENS5_IJNSA_ILi0EEESV_SV_EEEEENS5_IJNS4_10UnderscoreESY_SY_EEEEENS4_23SM90_TMA_LOAD_MULTICASTENS4_14ComposedLayoutINS4_7SwizzleILi3ELi4ELi3EEENS4_18smem_ptr_flag_bitsILi16EEENST_INS5_IJNSA_ILi8EEESG_EEENS5_IJSG_SC_EEEEEEEvNS4_8identityES11_S1B_vS1C_EENS_8epilogue10collective6detail29Sm90TmaWarpSpecializedAdapterINS1F_15DefaultEpilogueISI_SJ_SJ_NS1E_6thread17LinearCombinationISI_Li1EffLNS1J_9ScaleType4KindE0ELNS_15FloatRoundStyleE2ESI_EENS1_15EpilogueDefaultEEEEEvvEEEEvNT_6ParamsE,"",@"SHT_CUDA_INFO"
	.sectionflags	@""
	.align	4


	//----- nvinfo : EIATTR_CUDA_API_VERSION
	.align		4
        /*0000*/ 	.byte	0x04, 0x37
        /*0002*/ 	.short	(.L_21 - .L_20)
.L_20:
        /*0004*/ 	.word	0x00000082


	//----- nvinfo : EIATTR_KPARAM_INFO
	.align		4
.L_21:
        /*0008*/ 	.byte	0x04, 0x17
        /*000a*/ 	.short	(.L_23 - .L_22)
.L_22:
        /*000c*/ 	.word	0x00000000
        /*0010*/ 	.short	0x0000
        /*0012*/ 	.short	0x0070
        /*0014*/ 	.byte	0x00, 0xf0, 0x01, 0x10


	//----- nvinfo : EIATTR_SPARSE_MMA_MASK
	.align		4
.L_23:
        /*0018*/ 	.byte	0x03, 0x50
        /*001a*/ 	.short	0x0000


	//----- nvinfo : EIATTR_MAXREG_COUNT
	.align		4
        /*001c*/ 	.byte	0x03, 0x1b
        /*001e*/ 	.short	0x00a8


	//----- nvinfo : EIATTR_NUM_BARRIERS
	.align		4
        /*0020*/ 	.byte	0x02, 0x4c
        /*0022*/ 	.byte	0x01
	.zero		1


	//----- nvinfo : EIATTR_EXTERNS
	.align		4
        /*0024*/ 	.byte	0x04, 0x0f
        /*0026*/ 	.short	(.L_25 - .L_24)


	//   ....[0]....
	.align		4
.L_24:
        /*0028*/ 	.word	index@(__assertfail)


	//----- nvinfo : EIATTR_ANNOTATIONS
	.align		4
.L_25:
        /*002c*/ 	.byte	0x04, 0x55
        /*002e*/ 	.short	(.L_27 - .L_26)


	//   ....[0]....
.L_26:
        /*0030*/ 	.word	0x00000001
        /*0034*/ 	.byte	0x40, 0x0f, 0x00, 0x00, 0x01, 0x00, 0x00, 0x00, 0x70, 0x47, 0x00, 0x00, 0x01, 0x00, 0x00, 0x00
        /*0044*/ 	.byte	0x40, 0x55, 0x00, 0x00


	//----- nvinfo : EIATTR_MERCURY_ISA_VERSION
	.align		4
.L_27:
        /*0048*/ 	.byte	0x03, 0x5f
        /*004a*/ 	.short	0x0101


	//----- nvinfo : EIATTR_INT_WARP_WIDE_INSTR_OFFSETS
	.align		4
        /*004c*/ 	.byte	0x04, 0x31
        /*004e*/ 	.short	(.L_29 - .L_28)


	//   ....[0]....
.L_28:
        /*0050*/ 	.word	0x00000710


	//   ....[1]....
        /*0054*/ 	.word	0x00000730


	//   ....[2]....
        /*0058*/ 	.word	0x00000750


	//   ....[3]....
        /*005c*/ 	.word	0x00000840


	//   ....[4]....
        /*0060*/ 	.word	0x00000860


	//   ....[5]....
        /*0064*/ 	.word	0x00000870


	//   ....[6]....
        /*0068*/ 	.word	0x00000920


	//   ....[7]....
        /*006c*/ 	.word	0x00000970


	//----- nvinfo : EIATTR_COOP_GROUP_MASK_REGIDS
	.align		4
.L_29:
        /*0070*/ 	.byte	0x04, 0x29
        /*0072*/ 	.short	(.L_31 - .L_30)


	//   ....[0]....
.L_30:
        /*0074*/ 	.word	0xffffffff


	//   ....[1]....
        /*0078*/ 	.word	0xffffffff


	//   ....[2]....
        /*007c*/ 	.word	0xffffffff


	//   ....[3]....
        /*0080*/ 	.word	0xffffffff


	//   ....[4]....
        /*0084*/ 	.word	0xffffffff


	//   ....[5]....
        /*0088*/ 	.word	0xffffffff


	//   ....[6]....
        /*008c*/ 	.word	0xffffffff


	//----- nvinfo : EIATTR_COOP_GROUP_INSTR_OFFSETS
	.align		4
.L_31:
        /*0090*/ 	.byte	0x04, 0x28
        /*0092*/ 	.short	(.L_33 - .L_32)


	//   ....[0]....
.L_32:
        /*0094*/ 	.word	0x00000070


	//   ....[1]....
        /*0098*/ 	.word	0x00000080


	//   ....[2]....
        /*009c*/ 	.word	0x00000140


	//   ....[3]....
        /*00a0*/ 	.word	0x000004a0


	//   ....[4]....
        /*00a4*/ 	.word	0x000004e0


	//   ....[5]....
        /*00a8*/ 	.word	0x00000890


	//   ....[6]....
        /*00ac*/ 	.word	0x00000ae0


	//----- nvinfo : EIATTR_REG_RECONFIG
	.align		4
.L_33:
        /*00b0*/ 	.byte	0x01, 0x54
	.zero		2


	//----- nvinfo : EIATTR_SYSCALL_OFFSETS
	.align		4
        /*00b4*/ 	.byte	0x04, 0x46
        /*00b6*/ 	.short	(.L_35 - .L_34)


	//   ....[0]....
.L_34:
        /*00b8*/ 	.word	0x00001a00


	//----- nvinfo : EIATTR_MBARRIER_INSTR_OFFSETS
	.align		4
.L_35:
        /*00bc*/ 	.byte	0x04, 0x39
        /*00be*/ 	.short	(.L_37 - .L_36)


	//   ....[0]....
.L_36:
        /*00c0*/ 	.word	0x000002a0
        /*00c4*/ 	.word	0x000000ff
        /*00c8*/ 	.word	0x00000000
        /*00cc*/ 	.short	0x0100
        /*00ce*/ 	.byte	0x08
	.zero		1


	//   ....[1]....
        /*00d0*/ 	.word	0x000002b0
        /*00d4*/ 	.word	0x000000ff
        /*00d8*/ 	.word	0x00000070
        /*00dc*/ 	.short	0x0100
        /*00de*/ 	.byte	0x08
	.zero		1


	//   ....[2]....
        /*00e0*/ 	.word	0x000002c0
        /*00e4*/ 	.word	0x000000ff
        /*00e8*/ 	.word	0x00000008
        /*00ec*/ 	.short	0x0100
        /*00ee*/ 	.byte	0x08
	.zero		1


	//   ....[3]....
        /*00f0*/ 	.word	0x000002d0
        /*00f4*/ 	.word	0x000000ff
        /*00f8*/ 	.word	0x00000078
        /*00fc*/ 	.short	0x0100
        /*00fe*/ 	.byte	0x08
	.zero		1


	//   ....[4]....
        /*0100*/ 	.word	0x000002e0
        /*0104*/ 	.word	0x000000ff
        /*0108*/ 	.word	0x00000010
        /*010c*/ 	.short	0x0100
        /*010e*/ 	.byte	0x08
	.zero		1


	//   ....[5]....
        /*0110*/ 	.word	0x000002f0
        /*0114*/ 	.word	0x000000ff
        /*0118*/ 	.word	0x00000080
        /*011c*/ 	.short	0x0100
        /*011e*/ 	.byte	0x08
	.zero		1


	//   ....[6]....
        /*0120*/ 	.word	0x00000300
        /*0124*/ 	.word	0x000000ff
        /*0128*/ 	.word	0x00000018
        /*012c*/ 	.short	0x0100
        /*012e*/ 	.byte	0x08
	.zero		1


	//   ....[7]....
        /*0130*/ 	.word	0x00000310
        /*0134*/ 	.word	0x000000ff
        /*0138*/ 	.word	0x00000088
        /*013c*/ 	.short	0x0100
        /*013e*/ 	.byte	0x08
	.zero		1


	//   ....[8]....
        /*0140*/ 	.word	0x00000320
        /*0144*/ 	.word	0x000000ff
        /*0148*/ 	.word	0x00000020
        /*014c*/ 	.short	0x0100
        /*014e*/ 	.byte	0x08
	.zero		1


	//   ....[9]....
        /*0150*/ 	.word	0x00000330
        /*0154*/ 	.word	0x000000ff
        /*0158*/ 	.word	0x00000090
        /*015c*/ 	.short	0x0100
        /*015e*/ 	.byte	0x08
	.zero		1


	//   ....[10]....
        /*0160*/ 	.word	0x00000340
        /*0164*/ 	.word	0x000000ff
        /*0168*/ 	.word	0x00000028
        /*016c*/ 	.short	0x0100
        /*016e*/ 	.byte	0x08
	.zero		1


	//   ....[11]....
        /*0170*/ 	.word	0x00000350
        /*0174*/ 	.word	0x000000ff
        /*0178*/ 	.word	0x00000098
        /*017c*/ 	.short	0x0100
        /*017e*/ 	.byte	0x08
	.zero		1


	//   ....[12]....
        /*0180*/ 	.word	0x00000360
        /*0184*/ 	.word	0x000000ff
        /*0188*/ 	.word	0x00000030
        /*018c*/ 	.short	0x0100
        /*018e*/ 	.byte	0x08
	.zero		1


	//   ....[13]....
        /*0190*/ 	.word	0x00000370
        /*0194*/ 	.word	0x000000ff
        /*0198*/ 	.word	0x000000a0
        /*019c*/ 	.short	0x0100
        /*019e*/ 	.byte	0x08
	.zero		1


	//   ....[14]....
        /*01a0*/ 	.word	0x00000380
        /*01a4*/ 	.word	0x000000ff
        /*01a8*/ 	.word	0x00000038
        /*01ac*/ 	.short	0x0100
        /*01ae*/ 	.byte	0x08
	.zero		1


	//   ....[15]....
        /*01b0*/ 	.word	0x00000390
        /*01b4*/ 	.word	0x000000ff
        /*01b8*/ 	.word	0x000000a8
        /*01bc*/ 	.short	0x0100
        /*01be*/ 	.byte	0x08
	.zero		1


	//   ....[16]....
        /*01c0*/ 	.word	0x000003a0
        /*01c4*/ 	.word	0x000000ff
        /*01c8*/ 	.word	0x00000040
        /*01cc*/ 	.short	0x0100
        /*01ce*/ 	.byte	0x08
	.zero		1


	//   ....[17]....
        /*01d0*/ 	.word	0x000003b0
        /*01d4*/ 	.word	0x000000ff
        /*01d8*/ 	.word	0x000000b0
        /*01dc*/ 	.short	0x0100
        /*01de*/ 	.byte	0x08
	.zero		1


	//   ....[18]....
        /*01e0*/ 	.word	0x000003c0
        /*01e4*/ 	.word	0x000000ff
        /*01e8*/ 	.word	0x00000048
        /*01ec*/ 	.short	0x0100
        /*01ee*/ 	.byte	0x08
	.zero		1


	//   ....[19]....
        /*01f0*/ 	.word	0x000003d0
        /*01f4*/ 	.word	0x000000ff
        /*01f8*/ 	.word	0x000000b8
        /*01fc*/ 	.short	0x0100
        /*01fe*/ 	.byte	0x08
	.zero		1


	//   ....[20]....
        /*0200*/ 	.word	0x000003e0
        /*0204*/ 	.word	0x000000ff
        /*0208*/ 	.word	0x00000050
        /*020c*/ 	.short	0x0100
        /*020e*/ 	.byte	0x08
	.zero		1


	//   ....[21]....
        /*0210*/ 	.word	0x000003f0
        /*0214*/ 	.word	0x000000ff
        /*0218*/ 	.word	0x000000c0
        /*021c*/ 	.short	0x0100
        /*021e*/ 	.byte	0x08
	.zero		1


	//   ....[22]....
        /*0220*/ 	.word	0x00000400
        /*0224*/ 	.word	0x000000ff
        /*0228*/ 	.word	0x00000058
        /*022c*/ 	.short	0x0100
        /*022e*/ 	.byte	0x08
	.zero		1


	//   ....[23]....
        /*0230*/ 	.word	0x00000410
        /*0234*/ 	.word	0x000000ff
        /*0238*/ 	.word	0x000000c8
        /*023c*/ 	.short	0x0100
        /*023e*/ 	.byte	0x08
	.zero		1


	//   ....[24]....
        /*0240*/ 	.word	0x00000420
        /*0244*/ 	.word	0x000000ff
        /*0248*/ 	.word	0x00000060
        /*024c*/ 	.short	0x0100
        /*024e*/ 	.byte	0x08
	.zero		1


	//   ....[25]....
        /*0250*/ 	.word	0x00000430
        /*0254*/ 	.word	0x000000ff
        /*0258*/ 	.word	0x000000d0
        /*025c*/ 	.short	0x0100
        /*025e*/ 	.byte	0x08
	.zero		1


	//   ....[26]....
        /*0260*/ 	.word	0x00000440
        /*0264*/ 	.word	0x000000ff
        /*0268*/ 	.word	0x00000068
        /*026c*/ 	.short	0x0100
        /*026e*/ 	.byte	0x08
	.zero		1


	//   ....[27]....
        /*0270*/ 	.word	0x00000450
        /*0274*/ 	.word	0x000000ff
        /*0278*/ 	.word	0x000000d8
        /*027c*/ 	.short	0x0100
        /*027e*/ 	.byte	0x08
	.zero		1


	//   ....[28]....
        /*0280*/ 	.word	0x000009a0
        /*0284*/ 	.word	0x000000ff
        /*0288*/ 	.word	0x00000110
        /*028c*/ 	.short	0x0100
        /*028e*/ 	.byte	0x08
	.zero		1


	//   ....[29]....
        /*0290*/ 	.word	0x00000a30
        /*0294*/ 	.word	0x000000ff
        /*0298*/ 	.word	0x00000118
        /*029c*/ 	.short	0x0100
        /*029e*/ 	.byte	0x08
	.zero		1


	//   ....[30]....
        /*02a0*/ 	.word	0x00000a60
        /*02a4*/ 	.word	0x000000ff
        /*02a8*/ 	.word	0x000000f0
        /*02ac*/ 	.short	0x0100
        /*02ae*/ 	.byte	0x09
	.zero		1


	//   ....[31]....
        /*02b0*/ 	.word	0x00000a70
        /*02b4*/ 	.word	0x000000ff
        /*02b8*/ 	.word	0x000000f8
        /*02bc*/ 	.short	0x0100
        /*02be*/ 	.byte	0x09
	.zero		1


	//   ....[32]....
        /*02c0*/ 	.word	0x00000a80
        /*02c4*/ 	.word	0x000000ff
        /*02c8*/ 	.word	0x00000100
        /*02cc*/ 	.short	0x0100
        /*02ce*/ 	.byte	0x09
	.zero		1


	//   ....[33]....
        /*02d0*/ 	.word	0x00000a90
        /*02d4*/ 	.word	0x000000ff
        /*02d8*/ 	.word	0x00000108
        /*02dc*/ 	.short	0x0100
        /*02de*/ 	.byte	0x09
	.zero		1


	//   ....[34]....
        /*02e0*/ 	.word	0x000018e0
        /*02e4*/ 	.word	0x0000003f
        /*02e8*/ 	.word	0x00000000
        /*02ec*/ 	.short	0x010a
        /*02ee*/ 	.byte	0x2a
	.zero		1


	//   ....[35]....
        /*02f0*/ 	.word	0x00001a80
        /*02f4*/ 	.word	0x00000003
        /*02f8*/ 	.word	0x00000000
        /*02fc*/ 	.short	0x010a
        /*02fe*/ 	.byte	0x3f
	.zero		1


	//   ....[36]....
        /*0300*/ 	.word	0x00001ac0
        /*0304*/ 	.word	0x00000003
        /*0308*/ 	.word	0x00000000
        /*030c*/ 	.short	0x010a
        /*030e*/ 	.byte	0x3f
	.zero		1


	//   ....[37]....
        /*0310*/ 	.word	0x00001dc0
        /*0314*/ 	.word	0x000000ff
        /*0318*/ 	.word	0x00000000
        /*031c*/ 	.short	0x010a
        /*031e*/ 	.byte	0x04
	.zero		1


	//   ....[38]....
        /*0320*/ 	.word	0x00001e00
        /*0324*/ 	.word	0x000000ff
        /*0328*/ 	.word	0x00000000
        /*032c*/ 	.short	0x010a
        /*032e*/ 	.byte	0x04
	.zero		1


	//   ....[39]....
        /*0330*/ 	.word	0x00002060
        /*0334*/ 	.word	0x00000005
        /*0338*/ 	.word	0x00000000
        /*033c*/ 	.short	0x0101
        /*033e*/ 	.byte	0x3f
	.zero		1


	//   ....[40]....
        /*0340*/ 	.word	0x00002160
        /*0344*/ 	.word	0x00000040
        /*0348*/ 	.word	0x00000000
        /*034c*/ 	.short	0x0101
        /*034e*/ 	.byte	0x2f
	.zero		1


	//   ....[41]....
        /*0350*/ 	.word	0x00002280
        /*0354*/ 	.word	0x00000000
        /*0358*/ 	.word	0x00000000
        /*035c*/ 	.short	0x0101
        /*035e*/ 	.byte	0x3f
	.zero		1


	//   ....[42]....
        /*0360*/ 	.word	0x00002340
        /*0364*/ 	.word	0x0000003f
        /*0368*/ 	.word	0x00000010
        /*036c*/ 	.short	0x010a
        /*036e*/ 	.byte	0x2a
	.zero		1


	//   ....[43]....
        /*0370*/ 	.word	0x00004790
        /*0374*/ 	.word	0x00000042
        /*0378*/ 	.word	0x00000000
        /*037c*/ 	.short	0x0101
        /*037e*/ 	.byte	0x2f
	.zero		1


	//   ....[44]....
        /*0380*/ 	.word	0x00005250
        /*0384*/ 	.word	0x0000000a
        /*0388*/ 	.word	0x00000070
        /*038c*/ 	.short	0x010a
        /*038e*/ 	.byte	0x3f
	.zero		1


	//   ....[45]....
        /*0390*/ 	.word	0x00005650
        /*0394*/ 	.word	0x00000008
        /*0398*/ 	.word	0x00000118
        /*039c*/ 	.short	0x0101
        /*039e*/ 	.byte	0x3f
	.zero		1


	//   ....[46]....
        /*03a0*/ 	.word	0x00005de0
        /*03a4*/ 	.word	0x00000009
        /*03a8*/ 	.word	0x00000000
        /*03ac*/ 	.short	0x010a
        /*03ae*/ 	.byte	0x3f
	.zero		1


	//   ....[47]....
        /*03b0*/ 	.word	0x00005e60
        /*03b4*/ 	.word	0x00000008
        /*03b8*/ 	.word	0x00000000
        /*03bc*/ 	.short	0x010a
        /*03be*/ 	.byte	0x3f
	.zero		1


	//   ....[48]....
        /*03c0*/ 	.word	0x00005ef0
        /*03c4*/ 	.word	0x00000009
        /*03c8*/ 	.word	0x00000000
        /*03cc*/ 	.short	0x010a
        /*03ce*/ 	.byte	0x3f
	.zero		1


	//   ....[49]....
        /*03d0*/ 	.word	0x00005f80
        /*03d4*/ 	.word	0x00000008
        /*03d8*/ 	.word	0x00000000
        /*03dc*/ 	.short	0x010a
        /*03de*/ 	.byte	0x3f
	.zero		1


	//   ....[50]....
        /*03e0*/ 	.word	0x00006010
        /*03e4*/ 	.word	0x00000009
        /*03e8*/ 	.word	0x00000000
        /*03ec*/ 	.short	0x010a
        /*03ee*/ 	.byte	0x3f
	.zero		1


	//   ....[51]....
        /*03f0*/ 	.word	0x000060a0
        /*03f4*/ 	.word	0x00000008
        /*03f8*/ 	.word	0x00000000
        /*03fc*/ 	.short	0x010a
        /*03fe*/ 	.byte	0x3f
	.zero		1


	//   ....[52]....
        /*0400*/ 	.word	0x00006130
        /*0404*/ 	.word	0x00000009
        /*0408*/ 	.word	0x00000000
        /*040c*/ 	.short	0x010a
        /*040e*/ 	.byte	0x3f
	.zero		1


	//   ....[53]....
        /*0410*/ 	.word	0x000061c0
        /*0414*/ 	.word	0x00000008
        /*0418*/ 	.word	0x00000000
        /*041c*/ 	.short	0x010a
        /*041e*/ 	.byte	0x3f
	.zero		1


	//   ....[54]....
        /*0420*/ 	.word	0x00006250
        /*0424*/ 	.word	0x00000009
        /*0428*/ 	.word	0x00000000
        /*042c*/ 	.short	0x010a
        /*042e*/ 	.byte	0x3f
	.zero		1


	//   ....[55]....
        /*0430*/ 	.word	0x000062e0
        /*0434*/ 	.word	0x00000008
        /*0438*/ 	.word	0x00000000
        /*043c*/ 	.short	0x010a
        /*043e*/ 	.byte	0x3f
	.zero		1


	//   ....[56]....
        /*0440*/ 	.word	0x00006370
        /*0444*/ 	.word	0x00000009
        /*0448*/ 	.word	0x00000000
        /*044c*/ 	.short	0x010a
        /*044e*/ 	.byte	0x3f
	.zero		1


	//   ....[57]....
        /*0450*/ 	.word	0x00006400
        /*0454*/ 	.word	0x00000008
        /*0458*/ 	.word	0x00000000
        /*045c*/ 	.short	0x010a
        /*045e*/ 	.byte	0x3f
	.zero		1


	//   ....[58]....
        /*0460*/ 	.word	0x00006490
        /*0464*/ 	.word	0x0000000b
        /*0468*/ 	.word	0x00000000
        /*046c*/ 	.short	0x010a
        /*046e*/ 	.byte	0x3f
	.zero		1


	//   ....[59]....
        /*0470*/ 	.word	0x00006520
        /*0474*/ 	.word	0x00000003
        /*0478*/ 	.word	0x00000000
        /*047c*/ 	.short	0x010a
        /*047e*/ 	.byte	0x3f
	.zero		1


	//   ....[60]....
        /*0480*/ 	.word	0x00006580
        /*0484*/ 	.word	0x00000041
        /*0488*/ 	.word	0x00000000
        /*048c*/ 	.short	0x010a
        /*048e*/ 	.byte	0x3f
	.zero		1


	//   ....[61]....
        /*0490*/ 	.word	0x000065d0
        /*0494*/ 	.word	0x00000003
        /*0498*/ 	.word	0x00000000
        /*049c*/ 	.short	0x010a
        /*049e*/ 	.byte	0x3f
	.zero		1


	//   ....[62]....
        /*04a0*/ 	.word	0x00006630
        /*04a4*/ 	.word	0x00000005
        /*04a8*/ 	.word	0x00000000
        /*04ac*/ 	.short	0x010a
        /*04ae*/ 	.byte	0x3f
	.zero		1


	//   ....[63]....
        /*04b0*/ 	.word	0x00006680
        /*04b4*/ 	.word	0x00000041
        /*04b8*/ 	.word	0x00000010
        /*04bc*/ 	.short	0x010a
        /*04be*/ 	.byte	0x3f
	.zero		1


	//   ....[64]....
        /*04c0*/ 	.word	0x00006750
        /*04c4*/ 	.word	0x0000000a
        /*04c8*/ 	.word	0x00000070
        /*04cc*/ 	.short	0x010a
        /*04ce*/ 	.byte	0x3f
	.zero		1


	//   ....[65]....
        /*04d0*/ 	.word	0x00006820
        /*04d4*/ 	.word	0x00000009
        /*04d8*/ 	.word	0x00000000
        /*04dc*/ 	.short	0x010a
        /*04de*/ 	.byte	0x3f
	.zero		1


	//   ....[66]....
        /*04e0*/ 	.word	0x00006870
        /*04e4*/ 	.word	0x00000008
        /*04e8*/ 	.word	0x00000000
        /*04ec*/ 	.short	0x010a
        /*04ee*/ 	.byte	0x3f
	.zero		1


	//   ....[67]....
        /*04f0*/ 	.word	0x000068c0
        /*04f4*/ 	.word	0x00000009
        /*04f8*/ 	.word	0x00000000
        /*04fc*/ 	.short	0x010a
        /*04fe*/ 	.byte	0x3f
	.zero		1


	//   ....[68]....
        /*0500*/ 	.word	0x00006910
        /*0504*/ 	.word	0x00000008
        /*0508*/ 	.word	0x00000000
        /*050c*/ 	.short	0x010a
        /*050e*/ 	.byte	0x3f
	.zero		1


	//   ....[69]....
        /*0510*/ 	.word	0x00006960
        /*0514*/ 	.word	0x00000009
        /*0518*/ 	.word	0x00000000
        /*051c*/ 	.short	0x010a
        /*051e*/ 	.byte	0x3f
	.zero		1


	//   ....[70]....
        /*0520*/ 	.word	0x000069b0
        /*0524*/ 	.word	0x00000008
        /*0528*/ 	.word	0x00000000
        /*052c*/ 	.short	0x010a
        /*052e*/ 	.byte	0x3f
	.zero		1


	//   ....[71]....
        /*0530*/ 	.word	0x00006a00
        /*0534*/ 	.word	0x00000009
        /*0538*/ 	.word	0x00000000
        /*053c*/ 	.short	0x010a
        /*053e*/ 	.byte	0x3f
	.zero		1


	//   ....[72]....
        /*0540*/ 	.word	0x00006a50
        /*0544*/ 	.word	0x00000008
        /*0548*/ 	.word	0x00000000
        /*054c*/ 	.short	0x010a
        /*054e*/ 	.byte	0x3f
	.zero		1


	//   ....[73]....
        /*0550*/ 	.word	0x00006aa0
        /*0554*/ 	.word	0x00000009
        /*0558*/ 	.word	0x00000000
        /*055c*/ 	.short	0x010a
        /*055e*/ 	.byte	0x3f
	.zero		1


	//   ....[74]....
        /*0560*/ 	.word	0x00006af0
        /*0564*/ 	.word	0x00000008
        /*0568*/ 	.word	0x00000000
        /*056c*/ 	.short	0x010a
        /*056e*/ 	.byte	0x3f
	.zero		1


	//   ....[75]....
        /*0570*/ 	.word	0x00006b40
        /*0574*/ 	.word	0x00000009
        /*0578*/ 	.word	0x00000000
        /*057c*/ 	.short	0x010a
        /*057e*/ 	.byte	0x3f
	.zero		1


	//   ....[76]....
        /*0580*/ 	.word	0x00006b90
        /*0584*/ 	.word	0x00000008
        /*0588*/ 	.word	0x00000000
        /*058c*/ 	.short	0x010a
        /*058e*/ 	.byte	0x3f
	.zero		1


	//   ....[77]....
        /*0590*/ 	.word	0x00006be0
        /*0594*/ 	.word	0x0000000b
        /*0598*/ 	.word	0x00000000
        /*059c*/ 	.short	0x010a
        /*059e*/ 	.byte	0x3f
	.zero		1


	//----- nvinfo : EIATTR_NUM_MBARRIERS
	.align		4
.L_37:
        /*05a0*/ 	.byte	0x03, 0x38
        /*05a2*/ 	.short	0x0022


	//----- nvinfo : EIATTR_EXIT_INSTR_OFFSETS
	.align		4
        /*05a4*/ 	.byte	0x04, 0x1c
        /*05a6*/ 	.short	(.L_39 - .L_38)


	//   ....[0]....
.L_38:
        /*05a8*/ 	.word	0x00001590


	//   ....[1]....
        /*05ac*/ 	.word	0x000015f0


	//   ....[2]....
        /*05b0*/ 	.word	0x00004e20


	//   ....[3]....
        /*05b4*/ 	.word	0x00004e50


	//   ....[4]....
        /*05b8*/ 	.word	0x00006570


	//----- nvinfo : EIATTR_MAX_THREADS
	.align		4
.L_39:
        /*05bc*/ 	.byte	0x04, 0x05
        /*05be*/ 	.short	(.L_41 - .L_40)
.L_40:
        /*05c0*/ 	.word	0x00000180
        /*05c4*/ 	.word	0x00000001
        /*05c8*/ 	.word	0x00000001


	//----- nvinfo : EIATTR_CRS_STACK_SIZE
	.align		4
.L_41:
        /*05cc*/ 	.byte	0x04, 0x1e
        /*05ce*/ 	.short	(.L_43 - .L_42)
.L_42:
        /*05d0*/ 	.word	0x00000000


	//----- nvinfo : EIATTR_CBANK_PARAM_SIZE
	.align		4
.L_43:
        /*05d4*/ 	.byte	0x03, 0x19
        /*05d6*/ 	.short	0x0470


	//----- nvinfo : EIATTR_PARAM_CBANK
	.align		4
        /*05d8*/ 	.byte	0x04, 0x0a
        /*05da*/ 	.short	(.L_45 - .L_44)
	.align		4
.L_44:
        /*05dc*/ 	.word	index@(.nv.constant0._ZN7cutlass13device_kernelINS_4gemm6kernel13GemmUniversalIN4cute5tupleIJiiiiEEENS1_10collective13CollectiveMmaINS1_34MainloopSm90TmaGmmaWarpSpecializedILi14ENS5_IJNS4_1CILi4EEESB_NSA_ILi1EEEEEENS1_32KernelTmaWarpSpecializedPingpongEEENS5_IJNSA_ILi64EEESG_SG_EEENS_6half_tENS5_IJlSC_lEEESI_SJ_NS4_8TiledMMAINS4_8MMA_AtomIJNS4_4SM904GMMA25MMA_64x64x16_F32F16F16_SSILNSN_5MajorE0ELSP_0ELNSN_7ScaleInE1ELSQ_1EEEEEENS4_6LayoutINS5_IJSC_SC_SC_EEENS5_IJNSA_ILi0EEESV_SV_EEEEENS5_IJNS4_10UnderscoreESY_SY_EEEEENS4_23SM90_TMA_LOAD_MULTICASTENS4_14ComposedLayoutINS4_7SwizzleILi3ELi4ELi3EEENS4_18smem_ptr_flag_bitsILi16EEENST_INS5_IJNSA_ILi8EEESG_EEENS5_IJSG_SC_EEEEEEEvNS4_8identityES11_S1B_vS1C_EENS_8epilogue10collective6detail29Sm90TmaWarpSpecializedAdapterINS1F_15DefaultEpilogueISI_SJ_SJ_NS1E_6thread17LinearCombinationISI_Li1EffLNS1J_9ScaleType4KindE0ELNS_15FloatRoundStyleE2ESI_EENS1_15EpilogueDefaultEEEEEvvEEEEvNT_6ParamsE)
        /*05e0*/ 	.short	0x0210
        /*05e2*/ 	.short	0x0470


	//----- nvinfo : EIATTR_SW_WAR
	.align		4
.L_45:
        /*05e4*/ 	.byte	0x04, 0x36
        /*05e6*/ 	.short	(.L_47 - .L_46)
.L_46:
        /*05e8*/ 	.word	0x00000008
.L_47:


//--------------------- .nv.callgraph             --------------------------
	.section	.nv.callgraph,"",@"SHT_CUDA_CALLGRAPH"
	.align	4
	.sectionentsize	8
	.align		4
        /*0000*/ 	.word	0x00000000
	.align		4
        /*0004*/ 	.word	0xffffffff
	.align		4
        /*0008*/ 	.word	index@(_ZN7cutlass13device_kernelINS_4gemm6kernel13GemmUniversalIN4cute5tupleIJiiiiEEENS1_10collective13CollectiveMmaINS1_34MainloopSm90TmaGmmaWarpSpecializedILi14ENS5_IJNS4_1CILi4EEESB_NSA_ILi1EEEEEENS1_32KernelTmaWarpSpecializedPingpongEEENS5_IJNSA_ILi64EEESG_SG_EEENS_6half_tENS5_IJlSC_lEEESI_SJ_NS4_8TiledMMAINS4_8MMA_AtomIJNS4_4SM904GMMA25MMA_64x64x16_F32F16F16_SSILNSN_5MajorE0ELSP_0ELNSN_7ScaleInE1ELSQ_1EEEEEENS4_6LayoutINS5_IJSC_SC_SC_EEENS5_IJNSA_ILi0EEESV_SV_EEEEENS5_IJNS4_10UnderscoreESY_SY_EEEEENS4_23SM90_TMA_LOAD_MULTICASTENS4_14ComposedLayoutINS4_7SwizzleILi3ELi4ELi3EEENS4_18smem_ptr_flag_bitsILi16EEENST_INS5_IJNSA_ILi8EEESG_EEENS5_IJSG_SC_EEEEEEEvNS4_8identityES11_S1B_vS1C_EENS_8epilogue10collective6detail29Sm90TmaWarpSpecializedAdapterINS1F_15DefaultEpilogueISI_SJ_SJ_NS1E_6thread17LinearCombinationISI_Li1EffLNS1J_9ScaleType4KindE0ELNS_15FloatRoundStyleE2ESI_EENS1_15EpilogueDefaultEEEEEvvEEEEvNT_6ParamsE)
	.align		4
        /*000c*/ 	.word	index@(__assertfail)
	.align		4
        /*0010*/ 	.word	0x00000000
	.align		4
        /*0014*/ 	.word	0xfffffffe
	.align		4
        /*0018*/ 	.word	0x00000000
	.align		4
        /*001c*/ 	.word	0xfffffffd
	.align		4
        /*0020*/ 	.word	0x00000000
	.align		4
        /*0024*/ 	.word	0xfffffffc


//--------------------- .nv.constant4             --------------------------
	.section	.nv.constant4,"a",@progbits
	.align	8
	.align		8
.nv.constant4:
        /*0000*/ 	.dword	__assertfail
	.align		8
        /*0008*/ 	.dword	__unnamed_1
	.align		8
        /*0010*/ 	.dword	_ZN40_INTERNAL_9169c2d7_4_k_cu_e3b66c36_238294cuda3std3__45__cpo5beginE
	.align		8
        /*0018*/ 	.dword	_ZN40_INTERNAL_9169c2d7_4_k_cu_e3b66c36_238294cuda3std3__45__cpo3endE
	.align		8
        /*0020*/ 	.dword	_ZN40_INTERNAL_9169c2d7_4_k_cu_e3b66c36_238294cuda3std3__45__cpo6cbeginE
	.align		8
        /*0028*/ 	.dword	_ZN40_INTERNAL_9169c2d7_4_k_cu_e3b66c36_238294cuda3std3__45__cpo4cendE
	.align		8
        /*0030*/ 	.dword	_ZN40_INTERNAL_9169c2d7_4_k_cu_e3b66c36_238294cuda3std3__442_GLOBAL__N__9169c2d7_4_k_cu_e3b66c36_238296ignoreE
	.align		8
        /*0038*/ 	.dword	_ZN40_INTERNAL_9169c2d7_4_k_cu_e3b66c36_238294cuda3std3__419piecewise_constructE
	.align		8
        /*0040*/ 	.dword	_ZN40_INTERNAL_9169c2d7_4_k_cu_e3b66c36_238294cuda3std3__48in_placeE
	.align		8
        /*0048*/ 	.dword	_ZN40_INTERNAL_9169c2d7_4_k_cu_e3b66c36_238294cuda3std6ranges3__45__cpo4swapE
	.align		8
        /*0050*/ 	.dword	_ZN40_INTERNAL_9169c2d7_4_k_cu_e3b66c36_238294cuda3std6ranges3__45__cpo9iter_moveE
	.align		8
        /*0058*/ 	.dword	_ZN40_INTERNAL_9169c2d7_4_k_cu_e3b66c36_238294cute7productE
	.align		8
        /*0060*/ 	.dword	_ZN40_INTERNAL_9169c2d7_4_k_cu_e3b66c36_238294cute1_E
	.align		8
        /*0068*/ 	.dword	$str$22
	.align		8
        /*0070*/ 	.dword	$str$23


//--------------------- .text._ZN7cutlass13device_kernelINS_4gemm6kernel13GemmUniversalIN4cute5tupleIJiiiiEEENS1_10collective13CollectiveMmaINS1_34MainloopSm90TmaGmmaWarpSpecializedILi14ENS5_IJNS4_1CILi4EEESB_NSA_ILi1EEEEEENS1_32KernelTmaWarpSpecializedPingpongEEENS5_IJNSA_ILi64EEESG_SG_EEENS_6half_tENS5_IJlSC_lEEESI_SJ_NS4_8TiledMMAINS4_8MMA_AtomIJNS4_4SM904GMMA25MMA_64x64x16_F32F16F16_SSILNSN_5MajorE0ELSP_0ELNSN_7ScaleInE1ELSQ_1EEEEEENS4_6LayoutINS5_IJSC_SC_SC_EEENS5_IJNSA_ILi0EEESV_SV_EEEEENS5_IJNS4_10UnderscoreESY_SY_EEEEENS4_23SM90_TMA_LOAD_MULTICASTENS4_14ComposedLayoutINS4_7SwizzleILi3ELi4ELi3EEENS4_18smem_ptr_flag_bitsILi16EEENST_INS5_IJNSA_ILi8EEESG_EEENS5_IJSG_SC_EEEEEEEvNS4_8identityES11_S1B_vS1C_EENS_8epilogue10collective6detail29Sm90TmaWarpSpecializedAdapterINS1F_15DefaultEpilogueISI_SJ_SJ_NS1E_6thread17LinearCombinationISI_Li1EffLNS1J_9ScaleType4KindE0ELNS_15FloatRoundStyleE2ESI_EENS1_15EpilogueDefaultEEEEEvvEEEEvNT_6ParamsE --------------------------
	.section	.text._ZN7cutlass13device_kernelINS_4gemm6kernel13GemmUniversalIN4cute5tupleIJiiiiEEENS1_10collective13CollectiveMmaINS1_34MainloopSm90TmaGmmaWarpSpecializedILi14ENS5_IJNS4_1CILi4EEESB_NSA_ILi1EEEEEENS1_32KernelTmaWarpSpecializedPingpongEEENS5_IJNSA_ILi64EEESG_SG_EEENS_6half_tENS5_IJlSC_lEEESI_SJ_NS4_8TiledMMAINS4_8MMA_AtomIJNS4_4SM904GMMA25MMA_64x64x16_F32F16F16_SSILNSN_5MajorE0ELSP_0ELNSN_7ScaleInE1ELSQ_1EEEEEENS4_6LayoutINS5_IJSC_SC_SC_EEENS5_IJNSA_ILi0EEESV_SV_EEEEENS5_IJNS4_10UnderscoreESY_SY_EEEEENS4_23SM90_TMA_LOAD_MULTICASTENS4_14ComposedLayoutINS4_7SwizzleILi3ELi4ELi3EEENS4_18smem_ptr_flag_bitsILi16EEENST_INS5_IJNSA_ILi8EEESG_EEENS5_IJSG_SC_EEEEEEEvNS4_8identityES11_S1B_vS1C_EENS_8epilogue10collective6detail29Sm90TmaWarpSpecializedAdapterINS1F_15DefaultEpilogueISI_SJ_SJ_NS1E_6thread17LinearCombinationISI_Li1EffLNS1J_9ScaleType4KindE0ELNS_15FloatRoundStyleE2ESI_EENS1_15EpilogueDefaultEEEEEvvEEEEvNT_6ParamsE,"ax",@progbits
	.align	128
.text._ZN7cutlass13device_kernelINS_4gemm6kernel13GemmUniversalIN4cute5tupleIJiiiiEEENS1_10collective13CollectiveMmaINS1_34MainloopSm90TmaGmmaWarpSpecializedILi14ENS5_IJNS4_1CILi4EEESB_NSA_ILi1EEEEEENS1_32KernelTmaWarpSpecializedPingpongEEENS5_IJNSA_ILi64EEESG_SG_EEENS_6half_tENS5_IJlSC_lEEESI_SJ_NS4_8TiledMMAINS4_8MMA_AtomIJNS4_4SM904GMMA25MMA_64x64x16_F32F16F16_SSILNSN_5MajorE0ELSP_0ELNSN_7ScaleInE1ELSQ_1EEEEEENS4_6LayoutINS5_IJSC_SC_SC_EEENS5_IJNSA_ILi0EEESV_SV_EEEEENS5_IJNS4_10UnderscoreESY_SY_EEEEENS4_23SM90_TMA_LOAD_MULTICASTENS4_14ComposedLayoutINS4_7SwizzleILi3ELi4ELi3EEENS4_18smem_ptr_flag_bitsILi16EEENST_INS5_IJNSA_ILi8EEESG_EEENS5_IJSG_SC_EEEEEEEvNS4_8identityES11_S1B_vS1C_EENS_8epilogue10collective6detail29Sm90TmaWarpSpecializedAdapterINS1F_15DefaultEpilogueISI_SJ_SJ_NS1E_6thread17LinearCombinationISI_Li1EffLNS1J_9ScaleType4KindE0ELNS_15FloatRoundStyleE2ESI_EENS1_15EpilogueDefaultEEEEEvvEEEEvNT_6ParamsE:
        .type           _ZN7cutlass13device_kernelINS_4gemm6kernel13GemmUniversalIN4cute5tupleIJiiiiEEENS1_10collective13CollectiveMmaINS1_34MainloopSm90TmaGmmaWarpSpecializedILi14ENS5_IJNS4_1CILi4EEESB_NSA_ILi1EEEEEENS1_32KernelTmaWarpSpecializedPingpongEEENS5_IJNSA_ILi64EEESG_SG_EEENS_6half_tENS5_IJlSC_lEEESI_SJ_NS4_8TiledMMAINS4_8MMA_AtomIJNS4_4SM904GMMA25MMA_64x64x16_F32F16F16_SSILNSN_5MajorE0ELSP_0ELNSN_7ScaleInE1ELSQ_1EEEEEENS4_6LayoutINS5_IJSC_SC_SC_EEENS5_IJNSA_ILi0EEESV_SV_EEEEENS5_IJNS4_10UnderscoreESY_SY_EEEEENS4_23SM90_TMA_LOAD_MULTICASTENS4_14ComposedLayoutINS4_7SwizzleILi3ELi4ELi3EEENS4_18smem_ptr_flag_bitsILi16EEENST_INS5_IJNSA_ILi8EEESG_EEENS5_IJSG_SC_EEEEEEEvNS4_8identityES11_S1B_vS1C_EENS_8epilogue10collective6detail29Sm90TmaWarpSpecializedAdapterINS1F_15DefaultEpilogueISI_SJ_SJ_NS1E_6thread17LinearCombinationISI_Li1EffLNS1J_9ScaleType4KindE0ELNS_15FloatRoundStyleE2ESI_EENS1_15EpilogueDefaultEEEEEvvEEEEvNT_6ParamsE,@function
        .size           _ZN7cutlass13device_kernelINS_4gemm6kernel13GemmUniversalIN4cute5tupleIJiiiiEEENS1_10collective13CollectiveMmaINS1_34MainloopSm90TmaGmmaWarpSpecializedILi14ENS5_IJNS4_1CILi4EEESB_NSA_ILi1EEEEEENS1_32KernelTmaWarpSpecializedPingpongEEENS5_IJNSA_ILi64EEESG_SG_EEENS_6half_tENS5_IJlSC_lEEESI_SJ_NS4_8TiledMMAINS4_8MMA_AtomIJNS4_4SM904GMMA25MMA_64x64x16_F32F16F16_SSILNSN_5MajorE0ELSP_0ELNSN_7ScaleInE1ELSQ_1EEEEEENS4_6LayoutINS5_IJSC_SC_SC_EEENS5_IJNSA_ILi0EEESV_SV_EEEEENS5_IJNS4_10UnderscoreESY_SY_EEEEENS4_23SM90_TMA_LOAD_MULTICASTENS4_14ComposedLayoutINS4_7SwizzleILi3ELi4ELi3EEENS4_18smem_ptr_flag_bitsILi16EEENST_INS5_IJNSA_ILi8EEESG_EEENS5_IJSG_SC_EEEEEEEvNS4_8identityES11_S1B_vS1C_EENS_8epilogue10collective6detail29Sm90TmaWarpSpecializedAdapterINS1F_15DefaultEpilogueISI_SJ_SJ_NS1E_6thread17LinearCombinationISI_Li1EffLNS1J_9ScaleType4KindE0ELNS_15FloatRoundStyleE2ESI_EENS1_15EpilogueDefaultEEEEEvvEEEEvNT_6ParamsE,(.L_x_160 - _ZN7cutlass13device_kernelINS_4gemm6kernel13GemmUniversalIN4cute5tupleIJiiiiEEENS1_10collective13CollectiveMmaINS1_34MainloopSm90TmaGmmaWarpSpecializedILi14ENS5_IJNS4_1CILi4EEESB_NSA_ILi1EEEEEENS1_32KernelTmaWarpSpecializedPingpongEEENS5_IJNSA_ILi64EEESG_SG_EEENS_6half_tENS5_IJlSC_lEEESI_SJ_NS4_8TiledMMAINS4_8MMA_AtomIJNS4_4SM904GMMA25MMA_64x64x16_F32F16F16_SSILNSN_5MajorE0ELSP_0ELNSN_7ScaleInE1ELSQ_1EEEEEENS4_6LayoutINS5_IJSC_SC_SC_EEENS5_IJNSA_ILi0EEESV_SV_EEEEENS5_IJNS4_10UnderscoreESY_SY_EEEEENS4_23SM90_TMA_LOAD_MULTICASTENS4_14ComposedLayoutINS4_7SwizzleILi3ELi4ELi3EEENS4_18smem_ptr_flag_bitsILi16EEENST_INS5_IJNSA_ILi8EEESG_EEENS5_IJSG_SC_EEEEEEEvNS4_8identityES11_S1B_vS1C_EENS_8epilogue10collective6detail29Sm90TmaWarpSpecializedAdapterINS1F_15DefaultEpilogueISI_SJ_SJ_NS1E_6thread17LinearCombinationISI_Li1EffLNS1J_9ScaleType4KindE0ELNS_15FloatRoundStyleE2ESI_EENS1_15EpilogueDefaultEEEEEvvEEEEvNT_6ParamsE)
        .other          _ZN7cutlass13device_kernelINS_4gemm6kernel13GemmUniversalIN4cute5tupleIJiiiiEEENS1_10collective13CollectiveMmaINS1_34MainloopSm90TmaGmmaWarpSpecializedILi14ENS5_IJNS4_1CILi4EEESB_NSA_ILi1EEEEEENS1_32KernelTmaWarpSpecializedPingpongEEENS5_IJNSA_ILi64EEESG_SG_EEENS_6half_tENS5_IJlSC_lEEESI_SJ_NS4_8TiledMMAINS4_8MMA_AtomIJNS4_4SM904GMMA25MMA_64x64x16_F32F16F16_SSILNSN_5MajorE0ELSP_0ELNSN_7ScaleInE1ELSQ_1EEEEEENS4_6LayoutINS5_IJSC_SC_SC_EEENS5_IJNSA_ILi0EEESV_SV_EEEEENS5_IJNS4_10UnderscoreESY_SY_EEEEENS4_23SM90_TMA_LOAD_MULTICASTENS4_14ComposedLayoutINS4_7SwizzleILi3ELi4ELi3EEENS4_18smem_ptr_flag_bitsILi16EEENST_INS5_IJNSA_ILi8EEESG_EEENS5_IJSG_SC_EEEEEEEvNS4_8identityES11_S1B_vS1C_EENS_8epilogue10collective6detail29Sm90TmaWarpSpecializedAdapterINS1F_15DefaultEpilogueISI_SJ_SJ_NS1E_6thread17LinearCombinationISI_Li1EffLNS1J_9ScaleType4KindE0ELNS_15FloatRoundStyleE2ESI_EENS1_15EpilogueDefaultEEEEEvvEEEEvNT_6ParamsE,@"STO_CUDA_ENTRY STV_DEFAULT"
_ZN7cutlass13device_kernelINS_4gemm6kernel13GemmUniversalIN4cute5tupleIJiiiiEEENS1_10collective13CollectiveMmaINS1_34MainloopSm90TmaGmmaWarpSpecializedILi14ENS5_IJNS4_1CILi4EEESB_NSA_ILi1EEEEEENS1_32KernelTmaWarpSpecializedPingpongEEENS5_IJNSA_ILi64EEESG_SG_EEENS_6half_tENS5_IJlSC_lEEESI_SJ_NS4_8TiledMMAINS4_8MMA_AtomIJNS4_4SM904GMMA25MMA_64x64x16_F32F16F16_SSILNSN_5MajorE0ELSP_0ELNSN_7ScaleInE1ELSQ_1EEEEEENS4_6LayoutINS5_IJSC_SC_SC_EEENS5_IJNSA_ILi0EEESV_SV_EEEEENS5_IJNS4_10UnderscoreESY_SY_EEEEENS4_23SM90_TMA_LOAD_MULTICASTENS4_14ComposedLayoutINS4_7SwizzleILi3ELi4ELi3EEENS4_18smem_ptr_flag_bitsILi16EEENST_INS5_IJNSA_ILi8EEESG_EEENS5_IJSG_SC_EEEEEEEvNS4_8identityES11_S1B_vS1C_EENS_8epilogue10collective6detail29Sm90TmaWarpSpecializedAdapterINS1F_15DefaultEpilogueISI_SJ_SJ_NS1E_6thread17LinearCombinationISI_Li1EffLNS1J_9ScaleType4KindE0ELNS_15FloatRoundStyleE2ESI_EENS1_15EpilogueDefaultEEEEEvvEEEEvNT_6ParamsE:
[----:B------:R-:W0:Y:S02]  /*0000*/  LDC R1, c[0x0][0x28] ;  /* 0x00000a00ff017b82 */ /* 0x000e240000000800 */
[----:B0-----:R-:W-:Y:S01]  /*0010*/  VIADD R1, R1, 0xfffffff8 ;  /* 0xfffffff801017836 */ /* 0x001fe20000000000 */
[----:B------:R-:W0:Y:S01]  /*0020*/  S2R R4, SR_TID.X ;  /* 0x0000000000047919 */ /* 0x000e220000002100 */
[----:B------:R-:W-:Y:S01]  /*0030*/  ELECT P0, URZ, PT ;  /* 0x00000000003f782f */ /* 0x000fe20003800000 */
[----:B------:R-:W-:Y:S01]  /*0040*/  BSSY B0, `(.L_x_0) ;  /* 0x000000f000007945 */ /* 0x000fe20003800000 */
[--C-:B0-----:R-:W-:Y:S02]  /*0050*/  SHF.R.U32.HI R2, RZ, 0x5, R4.reuse ;  /* 0x00000005ff027819 */ /* 0x101fe40000011604 */
[----:B------:R-:W-:-:S03]  /*0060*/  SHF.R.U32.HI R7, RZ, 0x7, R4 ;  /* 0x00000007ff077819 */ /* 0x000fc60000011604 */
[----:B------:R-:W0:Y:S04]  /*0070*/  SHFL.IDX PT, R5, R2, RZ, 0x1f ;  /* 0x00001fff02057589 */ /* 0x000e2800000e0000 */
[----:B------:R1:W2:Y:S01]  /*0080*/  SHFL.IDX PT, R10, R7, RZ, 0x1f ;  /* 0x00001fff070a7589 */ /* 0x0002a200000e0000 */
[----:B0-----:R-:W-:-:S13]  /*0090*/  ISETP.NE.OR P0, PT, R5, RZ, !P0 ;  /* 0x000000ff0500720c */ /* 0x001fda0004705670 */
[----:B-12---:R-:W-:Y:S05]  /*00a0*/  @P0 BRA `(.L_x_1) ;  /* 0x0000000000200947 */ /* 0x006fea0003800000 */
[----:B------:R-:W-:Y:S02]  /*00b0*/  ULDC.64 UR4, c[0x0][0x198] ;  /* 0x0000660000047ab9 */ /* 0x000fe40000000a00 */
[----:B------:R-:W-:Y:S02]  /*00c0*/  UIADD3 UR6, UP0, UR4, 0xf0, URZ ;  /* 0x000000f004067890 */ /* 0x000fe4000ff1e03f */
[----:B------:R-:W-:Y:S02]  /*00d0*/  UIADD3 UR4, UP1, UR4, 0x1f0, URZ ;  /* 0x000001f004047890 */ /* 0x000fe4000ff3e03f */
[----:B------:R-:W-:Y:S02]  /*00e0*/  UIADD3.X UR7, URZ, UR5, URZ, UP0, !UPT ;  /* 0x000000053f077290 */ /* 0x000fe400087fe43f */
[----:B------:R-:W-:-:S07]  /*00f0*/  UIADD3.X UR5, URZ, UR5, URZ, UP1, !UPT ;  /* 0x000000053f057290 */ /* 0x000fce0008ffe43f */
[----:B------:R0:W-:Y:S02]  /*0100*/  UTMACCTL.PF [UR6] ;  /* 0x00000000060079b9 */ /* 0x0001e40008040000 */
[----:B------:R0:W-:Y:S02]  /*0110*/  UTMACCTL.PF [UR4] ;  /* 0x00000000040079b9 */ /* 0x0001e40008040000 */
[----:B0-----:R-:W-:Y:S01]  /*0120*/  NOP ;  /* 0x0000000000007918 */ /* 0x001fe20000000000 */
.L_x_1:
[----:B------:R-:W-:Y:S05]  /*0130*/  BSYNC B0 ;  /* 0x0000000000007941 */ /* 0x000fea0003800000 */
.L_x_0:
[----:B------:R-:W0:Y:S01]  /*0140*/  SHFL.IDX PT, R8, R2, RZ, 0x1f ;  /* 0x00001fff02087589 */ /* 0x000e2200000e0000 */
[----:B------:R-:W-:-:S04]  /*0150*/  SHF.R.S32.HI R3, RZ, 0x1f, R4 ;  /* 0x0000001fff037819 */ /* 0x000fc80000011404 */
[----:B------:R-:W-:-:S04]  /*0160*/  LEA.HI R3, R3, R4, RZ, 0x7 ;  /* 0x0000000403037211 */ /* 0x000fc800078f38ff */
[----:B------:R-:W-:-:S05]  /*0170*/  LOP3.LUT R3, R3, 0xffffff80, RZ, 0xc0, !PT ;  /* 0xffffff8003037812 */ /* 0x000fca00078ec0ff */
[----:B------:R-:W-:Y:S01]  /*0180*/  IMAD.IADD R3, R4, 0x1, -R3 ;  /* 0x0000000104037824 */ /* 0x000fe200078e0a03 */
[----:B0-----:R-:W-:-:S13]  /*0190*/  ISETP.NE.AND P0, PT, R8, RZ, PT ;  /* 0x000000ff0800720c */ /* 0x001fda0003f05270 */
[----:B------:R-:W-:Y:S05]  /*01a0*/  @P0 BRA `(.L_x_2) ;  /* 0x0000000000b40947 */ /* 0x000fea0003800000 */
[----:B------:R-:W-:Y:S01]  /*01b0*/  ELECT P0, URZ, PT ;  /* 0x00000000003f782f */ /* 0x000fe20003800000 */
[----:B------:R-:W-:-:S12]  /*01c0*/  BSSY B0, `(.L_x_2) ;  /* 0x000002b000007945 */ /* 0x000fd80003800000 */
[----:B------:R-:W-:Y:S05]  /*01d0*/  @!P0 BRA `(.L_x_3) ;  /* 0x0000000000a48947 */ /* 0x000fea0003800000 */
[----:B------:R-:W0:Y:S01]  /*01e0*/  S2UR UR8, SR_CgaCtaId ;  /* 0x00000000000879c3 */ /* 0x000e220000008800 */
[----:B------:R-:W-:Y:S01]  /*01f0*/  UMOV UR4, 0x400 ;  /* 0x0000040000047882 */ /* 0x000fe20000000000 */
[----:B------:R-:W-:Y:S01]  /*0200*/  UMOV UR5, 0x1 ;  /* 0x0000000100057882 */ /* 0x000fe20000000000 */
[----:B------:R-:W-:Y:S02]  /*0210*/  UMOV UR6, 0x7 ;  /* 0x0000000700067882 */ /* 0x000fe40000000000 */
[----:B------:R-:W-:-:S04]  /*0220*/  UIADD3 UR6, -UR6, 0x100000, URZ ;  /* 0x0010000006067890 */ /* 0x000fc8000fffe13f */
[----:B------:R-:W-:Y:S02]  /*0230*/  USHF.L.U32 UR7, UR6, 0xb, URZ ;  /* 0x0000000b06077899 */ /* 0x000fe4000800063f */
[----:B------:R-:W-:Y:S02]  /*0240*/  USHF.L.U32 UR6, UR6, 0x1, URZ ;  /* 0x0000000106067899 */ /* 0x000fe4000800063f */
[----:B0-----:R-:W-:Y:S02]  /*0250*/  ULEA UR8, UR8, UR4, 0x18 ;  /* 0x0000000408087291 */ /* 0x001fe4000f8ec03f */
[----:B------:R-:W-:-:S04]  /*0260*/  UIADD3 UR4, -UR5, 0x100000, URZ ;  /* 0x0010000005047890 */ /* 0x000fc8000fffe13f */
[----:B------:R-:W-:Y:S02]  /*0270*/  USHF.L.U32 UR5, UR4, 0xb, URZ ;  /* 0x0000000b04057899 */ /* 0x000fe4000800063f */
[----:B------:R-:W-:Y:S01]  /*0280*/  USHF.L.U32 UR4, UR4, 0x1, URZ ;  /* 0x0000000104047899 */ /* 0x000fe2000800063f */
[----:B------:R-:W0:Y:S11]  /*0290*/  FENCE.VIEW.ASYNC.S ;  /* 0x00000000000073c6 */ /* 0x000e360000000000 */
[----:B0-----:R0:W1:Y:S01]  /*02a0*/  SYNCS.EXCH.64 URZ, [UR8], UR4 ;  /* 0x00000004083f75b2 */ /* 0x0010620008000100 */
[----:B------:R0:W2:Y:S01]  /*02b0*/  SYNCS.EXCH.64 URZ, [UR8+0x70], UR6 ;  /* 0x00007006083f75b2 */ /* 0x0000a20008000100 */
[----:B------:R0:W3:Y:S01]  /*02c0*/  SYNCS.EXCH.64 URZ, [UR8+0x8], UR4 ;  /* 0x00000804083f75b2 */ /* 0x0000e20008000100 */
[----:B------:R0:W4:Y:S01]  /*02d0*/  SYNCS.EXCH.64 URZ, [UR8+0x78], UR6 ;  /* 0x00007806083f75b2 */ /* 0x0001220008000100 */
[----:B------:R0:W0:Y:S01]  /*02e0*/  SYNCS.EXCH.64 URZ, [UR8+0x10], UR4 ;  /* 0x00001004083f75b2 */ /* 0x0000220008000100 */
        /* <DEDUP_REMOVED lines=23> */
[----:B-1234-:R-:W-:Y:S01]  /*0460*/  NOP ;  /* 0x0000000000007918 */ /* 0x01efe20000000000 */
.L_x_3:
[----:B0-----:R-:W-:Y:S05]  /*0470*/  BSYNC B0 ;  /* 0x0000000000007941 */ /* 0x001fea0003800000 */
.L_x_2:
[----:B------:R-:W0:Y:S01]  /*0480*/  S2UR UR12, SR_CTAID.X ;  /* 0x00000000000c79c3 */ /* 0x000e220000002500 */
[----:B------:R-:W-:Y:S01]  /*0490*/  SHF.R.S32.HI R0, RZ, 0x1f, R3 ;  /* 0x0000001fff007819 */ /* 0x000fe20000011403 */
[----:B------:R-:W1:Y:S01]  /*04a0*/  SHFL.IDX PT, R15, R2, RZ, 0x1f ;  /* 0x00001fff020f7589 */ /* 0x000e6200000e0000 */
[----:B------:R-:W-:Y:S02]  /*04b0*/  SHF.R.S32.HI R11, RZ, 0x1f, R8 ;  /* 0x0000001fff0b7819 */ /* 0x000fe40000011408 */
[----:B------:R-:W-:Y:S02]  /*04c0*/  ELECT P0, URZ, PT ;  /* 0x00000000003f782f */ /* 0x000fe40003800000 */
[----:B------:R-:W-:Y:S01]  /*04d0*/  LEA.HI R6, R0, R3, RZ, 0x3 ;  /* 0x0000000300067211 */ /* 0x000fe200078f18ff */
[----:B------:R2:W3:Y:S01]  /*04e0*/  SHFL.IDX PT, R13, R2, RZ, 0x1f ;  /* 0x00001fff020d7589 */ /* 0x0004e200000e0000 */
[----:B------:R-:W-:Y:S02]  /*04f0*/  LEA.HI R11, R11, R8, RZ, 0x2 ;  /* 0x000000080b0b7211 */ /* 0x000fe400078f10ff */
[----:B------:R-:W-:-:S02]  /*0500*/  ELECT P1, URZ, PT ;  /* 0x00000000003f782f */ /* 0x000fc40003820000 */
[--C-:B------:R-:W-:Y:S01]  /*0510*/  SHF.R.S32.HI R9, RZ, 0x3, R6.reuse ;  /* 0x00000003ff097819 */ /* 0x100fe20000011406 */
[----:B------:R-:W-:Y:S01]  /*0520*/  ULDC UR4, c[0x0][0x150] ;  /* 0x0000540000047ab9 */ /* 0x000fe20000000800 */
[----:B------:R-:W-:Y:S01]  /*0530*/  SHF.R.S32.HI R12, RZ, 0x1f, R6 ;  /* 0x0000001fff0c7819 */ /* 0x000fe20000011406 */
[----:B------:R-:W4:Y:S01]  /*0540*/  LDC R14, c[0x0][0x140] ;  /* 0x00005000ff0e7b82 */ /* 0x000f220000000800 */
[----:B------:R-:W5:Y:S01]  /*0550*/  S2R R6, SR_CTAID.Y ;  /* 0x0000000000067919 */ /* 0x000f620000002600 */
[----:B------:R-:W-:Y:S01]  /*0560*/  LOP3.LUT R11, R11, 0x3ffffffc, RZ, 0xc0, !PT ;  /* 0x3ffffffc0b0b7812 */ /* 0x000fe200078ec0ff */
[----:B------:R-:W-:Y:S01]  /*0570*/  UMOV UR11, 0x80 ;  /* 0x00000080000b7882 */ /* 0x000fe20000000000 */
[----:B------:R-:W-:Y:S01]  /*0580*/  LEA.HI R12, R12, R9, RZ, 0x2 ;  /* 0x000000090c0c7211 */ /* 0x000fe200078f10ff */
[----:B------:R-:W-:Y:S01]  /*0590*/  NOP ;  /* 0x0000000000007918 */ /* 0x000fe20000000000 */
[----:B--2---:R-:W-:Y:S01]  /*05a0*/  SHF.R.S32.HI R2, RZ, 0x1f, R5 ;  /* 0x0000001fff027819 */ /* 0x004fe20000011405 */
[----:B------:R-:W-:Y:S01]  /*05b0*/  IMAD.IADD R11, R8, 0x1, -R11 ;  /* 0x00000001080b7824 */ /* 0x000fe200078e0a0b */
[----:B------:R-:W-:Y:S01]  /*05c0*/  LOP3.LUT R12, R12, 0xfffffffc, RZ, 0xc0, !PT ;  /* 0xfffffffc0c0c7812 */ /* 0x000fe200078ec0ff */
[----:B------:R-:W2:Y:S01]  /*05d0*/  LDC R25, c[0x0][0x148] ;  /* 0x00005200ff197b82 */ /* 0x000ea20000000800 */
[----:B------:R-:W-:Y:S01]  /*05e0*/  LEA.HI R2, R2, R5, RZ, 0x2 ;  /* 0x0000000502027211 */ /* 0x000fe200078f10ff */
[----:B------:R-:W-:Y:S01]  /*05f0*/  NOP ;  /* 0x0000000000007918 */ /* 0x000fe20000000000 */
[C---:B------:R-:W-:Y:S01]  /*0600*/  VIADD R35, R10.reuse, 0xffffffff ;  /* 0xffffffff0a237836 */ /* 0x040fe20000000000 */
[----:B------:R-:W-:Y:S01]  /*0610*/  ISETP.NE.AND P3, PT, R10, RZ, PT ;  /* 0x000000ff0a00720c */ /* 0x000fe20003f65270 */
[----:B------:R-:W-:Y:S01]  /*0620*/  IMAD.IADD R12, R9, 0x1, -R12 ;  /* 0x00000001090c7824 */ /* 0x000fe200078e0a0c */
[----:B0-----:R-:W-:Y:S01]  /*0630*/  I2FP.F32.U32 R9, UR12 ;  /* 0x0000000c00097c45 */ /* 0x001fe20008201000 */
[----:B------:R-:W-:Y:S01]  /*0640*/  IMAD.MOV.U32 R57, RZ, RZ, 0x1 ;  /* 0x00000001ff397424 */ /* 0x000fe200078e00ff */
[----:B-1----:R-:W-:Y:S01]  /*0650*/  ISETP.NE.OR P0, PT, R15, RZ, !P0 ;  /* 0x000000ff0f00720c */ /* 0x002fe20004705670 */
[----:B------:R-:W-:Y:S01]  /*0660*/  IMAD R11, R11, 0x4, R12 ;  /* 0x000000040b0b7824 */ /* 0x000fe200078e020c */
[----:B---3--:R-:W-:Y:S01]  /*0670*/  ISETP.NE.OR P1, PT, R13, RZ, !P1 ;  /* 0x000000ff0d00720c */ /* 0x008fe20004f25670 */
[----:B------:R-:W-:Y:S01]  /*0680*/  FMUL R9, R9, UR4 ;  /* 0x0000000409097c20 */ /* 0x000fe20008400000 */
[----:B------:R-:W0:Y:S01]  /*0690*/  LDC R13, c[0x0][0x144] ;  /* 0x00005100ff0d7b82 */ /* 0x000e220000000800 */
[----:B------:R-:W-:Y:S01]  /*06a0*/  LOP3.LUT R2, R2, 0xfffffffc, RZ, 0xc0, !PT ;  /* 0xfffffffc02027812 */ /* 0x000fe200078ec0ff */
[----:B------:R-:W-:Y:S01]  /*06b0*/  ULDC UR4, c[0x0][0x154] ;  /* 0x0000550000047ab9 */ /* 0x000fe20000000800 */
[----:B------:R-:W-:Y:S01]  /*06c0*/  SHF.R.S32.HI R8, RZ, 0x1f, R11 ;  /* 0x0000001fff087819 */ /* 0x000fe2000001140b */
[----:B------:R-:W-:Y:S01]  /*06d0*/  IMAD.SHL.U32 R56, R11, 0x4, RZ ;  /* 0x000000040b387824 */ /* 0x000fe200078e00ff */
[----:B------:R-:W1:Y:S01]  /*06e0*/  F2I.U32.TRUNC.NTZ R9, R9 ;  /* 0x0000000900097305 */ /* 0x000e62000020f000 */
[----:B------:R-:W-:Y:S01]  /*06f0*/  IMAD.IADD R5, R5, 0x1, -R2 ;  /* 0x0000000105057824 */ /* 0x000fe200078e0a02 */
[----:B------:R-:W-:-:S02]  /*0700*/  LEA.HI R8, R8, R11, RZ, 0x2 ;  /* 0x0000000b08087211 */ /* 0x000fc400078f10ff */
[----:B------:R-:W-:Y:S01]  /*0710*/  VOTEU.ALL UP2, P0 ;  /* 0x00000000003f7886 */ /* 0x000fe20000040000 */
[----:B------:R-:W-:Y:S01]  /*0720*/  LOP3.LUT R56, R11, 0xc, R56, 0x78, !PT ;  /* 0x0000000c0b387812 */ /* 0x000fe200078e7838 */
[----:B------:R-:W-:Y:S01]  /*0730*/  VOTEU.ALL UP3, P1 ;  /* 0x00000000003f7886 */ /* 0x000fe20000860000 */
[----:B-----5:R-:W-:Y:S01]  /*0740*/  I2FP.F32.U32 R2, R6 ;  /* 0x0000000600027245 */ /* 0x020fe20000201000 */
[----:B------:R-:W-:Y:S01]  /*0750*/  VOTEU.ALL UP4, P1 ;  /* 0x00000000003f7886 */ /* 0x000fe20000880000 */
[----:B------:R-:W3:Y:S01]  /*0760*/  @!UP2 S2UR UR7, SR_CgaCtaId ;  /* 0x000000000007a9c3 */ /* 0x000ee20000008800 */
[----:B------:R-:W-:Y:S01]  /*0770*/  LOP3.LUT R8, R8, 0xfffffffc, RZ, 0xc0, !PT ;  /* 0xfffffffc08087812 */ /* 0x000fe200078ec0ff */
[----:B------:R-:W-:Y:S01]  /*0780*/  @!UP2 UMOV UR6, 0x400 ;  /* 0x000004000006a882 */ /* 0x000fe20000000000 */
[----:B------:R-:W-:Y:S01]  /*0790*/  FMUL R2, R2, UR4 ;  /* 0x0000000402027c20 */ /* 0x000fe20008400000 */
[----:B------:R-:W-:Y:S01]  /*07a0*/  UMOV UR4, 0x20 ;  /* 0x0000002000047882 */ /* 0x000fe20000000000 */
[----:B------:R-:W-:Y:S01]  /*07b0*/  @!UP3 UMOV UR9, 0x400 ;  /* 0x000004000009b882 */ /* 0x000fe20000000000 */
[----:B-1----:R-:W-:Y:S01]  /*07c0*/  IMAD.MOV R12, RZ, RZ, -R9 ;  /* 0x000000ffff0c7224 */ /* 0x002fe200078e0a09 */
[----:B------:R-:W-:-:S04]  /*07d0*/  @!UP2 UIADD3 UR4, -UR4, 0x100000, URZ ;  /* 0x001000000404a890 */ /* 0x000fc8000fffe13f */
[----:B------:R-:W-:Y:S02]  /*07e0*/  @!UP2 USHF.L.U32 UR5, UR4, 0xb, URZ ;  /* 0x0000000b0405a899 */ /* 0x000fe4000800063f */
[----:B------:R-:W-:Y:S01]  /*07f0*/  @!UP2 USHF.L.U32 UR4, UR4, 0x1, URZ ;  /* 0x000000010404a899 */ /* 0x000fe2000800063f */
[----:B------:R-:W1:Y:S01]  /*0800*/  @!UP3 S2UR UR10, SR_CgaCtaId ;  /* 0x00000000000ab9c3 */ /* 0x000e620000008800 */
[----:B------:R-:W-:Y:S01]  /*0810*/  IMAD.IADD R8, R11, 0x1, -R8 ;  /* 0x000000010b087824 */ /* 0x000fe200078e0a08 */
[----:B------:R-:W5:Y:S01]  /*0820*/  F2I.U32.TRUNC.NTZ R2, R2 ;  /* 0x0000000200027305 */ /* 0x000f62000020f000 */
[----:B0-----:R-:W-:Y:S01]  /*0830*/  IMAD R21, R13, R12, UR12 ;  /* 0x0000000c0d157e24 */ /* 0x001fe2000f8e020c */
[----:B------:R-:W-:Y:S01]  /*0840*/  VOTEU.ALL UP5, P1 ;  /* 0x00000000003f7886 */ /* 0x000fe200008a0000 */
[----:B----4-:R-:W-:Y:S01]  /*0850*/  ISETP.EQ.U32.AND P2, PT, R14, 0x1, PT ;  /* 0x000000010e00780c */ /* 0x010fe20003f42070 */
[----:B------:R-:W-:Y:S01]  /*0860*/  VOTEU.ALL UP0, P0 ;  /* 0x00000000003f7886 */ /* 0x000fe20000000000 */
[----:B------:R-:W-:Y:S01]  /*0870*/  VOTEU.ALL UP1, P0 ;  /* 0x00000000003f7886 */ /* 0x000fe20000020000 */
[----:B------:R-:W-:Y:S01]  /*0880*/  ISETP.NE.AND P4, PT, R8, R21, PT ;  /* 0x000000150800720c */ /* 0x000fe20003f85270 */
[----:B------:R0:W4:Y:S01]  /*0890*/  SHFL.IDX PT, R14, R7, RZ, 0x1f ;  /* 0x00001fff070e7589 */ /* 0x00012200000e0000 */
[----:B------:R-:W-:-:S02]  /*08a0*/  LOP3.LUT P0, RZ, R3, 0x7, RZ, 0xc0, !PT ;  /* 0x0000000703ff7812 */ /* 0x000fc4000780c0ff */
[----:B------:R-:W-:Y:S02]  /*08b0*/  ISETP.GE.U32.AND P6, PT, R35, 0x2, PT ;  /* 0x000000022300780c */ /* 0x000fe40003fc6070 */
[----:B------:R-:W-:Y:S01]  /*08c0*/  ISETP.LT.U32.AND P0, PT, R56, 0x10, !P0 ;  /* 0x000000103800780c */ /* 0x000fe20004701070 */
[----:B---3--:R-:W-:Y:S01]  /*08d0*/  @!UP2 ULEA UR8, UR7, UR6, 0x18 ;  /* 0x000000060708a291 */ /* 0x008fe2000f8ec03f */
[----:B-----5:R-:W-:Y:S01]  /*08e0*/  IMAD.MOV R20, RZ, RZ, -R2 ;  /* 0x000000ffff147224 */ /* 0x020fe200078e0a02 */
[----:B------:R-:W-:-:S04]  /*08f0*/  @!UP3 UIADD3 UR6, -UR11, 0x100000, URZ ;  /* 0x001000000b06b890 */ /* 0x000fc8000fffe13f */
[----:B------:R-:W-:Y:S02]  /*0900*/  @!UP3 USHF.L.U32 UR7, UR6, 0xb, URZ ;  /* 0x0000000b0607b899 */ /* 0x000fe4000800063f */
[----:B------:R-:W-:Y:S01]  /*0910*/  @!UP3 USHF.L.U32 UR6, UR6, 0x1, URZ ;  /* 0x000000010606b899 */ /* 0x000fe2000800063f */
[----:B------:R-:W-:Y:S01]  /*0920*/  VOTEU.ALL UP2, P1 ;  /* 0x00000000003f7886 */ /* 0x000fe20000840000 */
[----:B------:R-:W-:Y:S01]  /*0930*/  @P4 SHF.R.S32.HI R9, RZ, 0x1f, R56 ;  /* 0x0000001fff094819 */ /* 0x000fe20000011438 */
[----:B--2---:R-:W-:Y:S01]  /*0940*/  IMAD R2, R25, R20, R6 ;  /* 0x0000001419027224 */ /* 0x004fe200078e0206 */
[----:B-1----:R-:W-:Y:S02]  /*0950*/  @!UP3 ULEA UR9, UR10, UR9, 0x18 ;  /* 0x000000090a09b291 */ /* 0x002fe4000f8ec03f */
[----:B------:R-:W-:Y:S01]  /*0960*/  @P4 LEA.HI R9, R9, R56, RZ, 0x2 ;  /* 0x0000003809094211 */ /* 0x000fe200078f10ff */
[----:B------:R-:W-:Y:S01]  /*0970*/  VOTEU.ALL UP3, P1 ;  /* 0x00000000003f7886 */ /* 0x000fe20000860000 */
[----:B------:R-:W-:Y:S01]  /*0980*/  ISETP.NE.AND P1, PT, R5, 0x3, PT ;  /* 0x000000030500780c */ /* 0x000fe20003f25270 */
[----:B------:R-:W1:Y:S02]  /*0990*/  FENCE.VIEW.ASYNC.S ;  /* 0x00000000000073c6 */ /* 0x000e640000000000 */
[----:B-1----:R0:W1:Y:S01]  /*09a0*/  @!UP0 SYNCS.EXCH.64 URZ, [UR8+0x110], UR4 ;  /* 0x00011004083f85b2 */ /* 0x0020620008000100 */
[----:B------:R-:W-:-:S02]  /*09b0*/  @P4 SHF.R.S32.HI R9, RZ, 0x2, R9 ;  /* 0x00000002ff094819 */ /* 0x000fc40000011409 */
[----:B------:R-:W-:Y:S02]  /*09c0*/  ISETP.EQ.OR P1, PT, R5, RZ, !P1 ;  /* 0x000000ff0500720c */ /* 0x000fe40004f22670 */
[----:B------:R-:W-:Y:S02]  /*09d0*/  @P4 ISETP.NE.AND P5, PT, R9, R2, PT ;  /* 0x000000020900420c */ /* 0x000fe40003fa5270 */
[----:B------:R-:W-:Y:S02]  /*09e0*/  ISETP.EQ.AND P1, PT, R10, RZ, P1 ;  /* 0x000000ff0a00720c */ /* 0x000fe40000f22270 */
[----:B------:R-:W-:Y:S02]  /*09f0*/  SEL R2, RZ, 0x1, !P0 ;  /* 0x00000001ff027807 */ /* 0x000fe40004000000 */
[----:B------:R-:W-:Y:S02]  /*0a00*/  @P4 SEL R57, RZ, 0x1, P5 ;  /* 0x00000001ff394807 */ /* 0x000fe40002800000 */
[----:B------:R-:W-:-:S02]  /*0a10*/  SEL R16, RZ, 0x1, !P1 ;  /* 0x00000001ff107807 */ /* 0x000fc40004800000 */
[----:B------:R-:W-:Y:S01]  /*0a20*/  LOP3.LUT R57, R57, R2, RZ, 0xc0, !PT ;  /* 0x0000000239397212 */ /* 0x000fe200078ec0ff */
[----:B------:R0:W2:Y:S01]  /*0a30*/  @!UP1 SYNCS.EXCH.64 URZ, [UR8+0x118], UR4 ;  /* 0x00011804083f95b2 */ /* 0x0000a20008000100 */
[----:B------:R-:W-:Y:S01]  /*0a40*/  NOP ;  /* 0x0000000000007918 */ /* 0x000fe20000000000 */
[----:B------:R-:W-:Y:S01]  /*0a50*/  SEL R16, R16, 0x2, P6 ;  /* 0x0000000210107807 */ /* 0x000fe20003000000 */
[----:B------:R0:W3:Y:S01]  /*0a60*/  @!UP2 SYNCS.EXCH.64 URZ, [UR9+0xf0], UR6 ;  /* 0x0000f006093fa5b2 */ /* 0x0000e20008000100 */
[----:B------:R0:W0:Y:S01]  /*0a70*/  @!UP3 SYNCS.EXCH.64 URZ, [UR9+0xf8], UR6 ;  /* 0x0000f806093fb5b2 */ /* 0x0000220008000100 */
[----:B------:R0:W0:Y:S01]  /*0a80*/  @!UP4 SYNCS.EXCH.64 URZ, [UR9+0x100], UR6 ;  /* 0x00010006093fc5b2 */ /* 0x0000220008000100 */
[----:B------:R0:W0:Y:S01]  /*0a90*/  @!UP5 SYNCS.EXCH.64 URZ, [UR9+0x108], UR6 ;  /* 0x00010806093fd5b2 */ /* 0x0000220008000100 */
[----:B------:R-:W-:Y:S01]  /*0aa0*/  NOP ;  /* 0x0000000000007918 */ /* 0x000fe20000000000 */
[----:B-1--4-:R-:W-:Y:S05]  /*0ab0*/  @!P2 BRA `(.L_x_4) ;  /* 0x000000000008a947 */ /* 0x012fea0003800000 */
[----:B0-23--:R-:W-:Y:S01]  /*0ac0*/  UCGABAR_ARV ;  /* 0x00000000000079c7 */ /* 0x00dfe20008000000 */
[----:B------:R-:W-:Y:S05]  /*0ad0*/  BRA `(.L_x_5) ;  /* 0x0000000000047947 */ /* 0x000fea0003800000 */
.L_x_4:
[----:B0-23--:R-:W-:Y:S01]  /*0ae0*/  NOP ;  /* 0x0000000000007918 */ /* 0x00dfe20000000000 */
.L_x_5:
[----:B------:R-:W-:Y:S01]  /*0af0*/  ULDC.64 UR4, c[0x0][0x598] ;  /* 0x0001660000047ab9 */ /* 0x000fe20000000a00 */
[----:B------:R-:W-:Y:S01]  /*0b00*/  ULDC.64 UR36, c[0x0][0x208] ;  /* 0x0000820000247ab9 */ /* 0x000fe20000000a00 */
[----:B------:R-:W-:-:S04]  /*0b10*/  ISETP.NE.U32.AND P0, PT, RZ, UR4, PT ;  /* 0x00000004ff007c0c */ /* 0x000fc8000bf05070 */
[----:B------:R-:W-:-:S13]  /*0b20*/  ISETP.NE.AND.EX P0, PT, RZ, UR5, PT, P0 ;  /* 0x00000005ff007c0c */ /* 0x000fda000bf05300 */
[----:B------:R-:W-:Y:S05]  /*0b30*/  @!P0 BRA `(.L_x_6) ;  /* 0x00000000001c8947 */ /* 0x000fea0003800000 */
[----:B------:R-:W0:Y:S02]  /*0b40*/  LDC.64 R8, c[0x0][0x598] ;  /* 0x00016600ff087b82 */ /* 0x000e240000000a00 */
[----:B0-----:R-:W2:Y:S02]  /*0b50*/  LDG.E.64 R8, desc[UR36][R8.64] ;  /* 0x0000002408087981 */ /* 0x001ea4000c1e1b00 */
[----:B--2---:R-:W-:-:S04]  /*0b60*/  ISETP.NE.U32.AND P0, PT, R8, RZ, PT ;  /* 0x000000ff0800720c */ /* 0x004fc80003f05070 */
[----:B------:R-:W-:-:S13]  /*0b70*/  ISETP.NE.AND.EX P0, PT, R9, RZ, PT, P0 ;  /* 0x000000ff0900720c */ /* 0x000fda0003f05300 */
[----:B------:R-:W-:Y:S05]  /*0b80*/  @!P0 BRA `(.L_x_6) ;  /* 0x0000000000088947 */ /* 0x000fea0003800000 */
[----:B------:R0:W5:Y:S01]  /*0b90*/  LD.E R58, desc[UR36][R8.64] ;  /* 0x00000024083a7980 */ /* 0x000162000c101900 */
[----:B------:R-:W-:Y:S05]  /*0ba0*/  BRA `(.L_x_7) ;  /* 0x0000000000247947 */ /* 0x000fea0003800000 */
.L_x_6:
[----:B------:R-:W-:Y:S02]  /*0bb0*/  ULDC.64 UR4, c[0x0][0x588] ;  /* 0x0001620000047ab9 */ /* 0x000fe40000000a00 */
[----:B------:R-:W-:-:S04]  /*0bc0*/  ISETP.NE.U32.AND P0, PT, RZ, UR4, PT ;  /* 0x00000004ff007c0c */ /* 0x000fc8000bf05070 */
[----:B------:R-:W-:-:S13]  /*0bd0*/  ISETP.NE.AND.EX P0, PT, RZ, UR5, PT, P0 ;  /* 0x00000005ff007c0c */ /* 0x000fda000bf05300 */
[----:B------:R-:W-:Y:S05]  /*0be0*/  @!P0 BRA `(.L_x_8) ;  /* 0x00000000000c8947 */ /* 0x000fea0003800000 */
[----:B------:R-:W0:Y:S02]  /*0bf0*/  LDC.64 R58, c[0x0][0x588] ;  /* 0x00016200ff3a7b82 */ /* 0x000e240000000a00 */
[----:B0-----:R1:W5:Y:S01]  /*0c00*/  LDG.E R58, desc[UR36][R58.64] ;  /* 0x000000243a3a7981 */ /* 0x001362000c1e1900 */
[----:B------:R-:W-:Y:S05]  /*0c10*/  BRA `(.L_x_7) ;  /* 0x0000000000087947 */ /* 0x000fea0003800000 */
.L_x_8:
[----:B------:R-:W-:Y:S02]  /*0c20*/  ULDC UR4, c[0x0][0x580] ;  /* 0x0001600000047ab9 */ /* 0x000fe40000000800 */
[----:B------:R-:W-:-:S07]  /*0c30*/  IMAD.U32 R58, RZ, RZ, UR4 ;  /* 0x00000004ff3a7e24 */ /* 0x000fce000f8e00ff */
.L_x_7:
[----:B------:R-:W-:Y:S02]  /*0c40*/  ULDC.64 UR4, c[0x0][0x5a0] ;  /* 0x0001680000047ab9 */ /* 0x000fe40000000a00 */
[----:B------:R-:W-:-:S04]  /*0c50*/  ISETP.NE.U32.AND P0, PT, RZ, UR4, PT ;  /* 0x00000004ff007c0c */ /* 0x000fc8000bf05070 */
[----:B------:R-:W-:-:S13]  /*0c60*/  ISETP.NE.AND.EX P0, PT, RZ, UR5, PT, P0 ;  /* 0x00000005ff007c0c */ /* 0x000fda000bf05300 */
[----:B------:R-:W-:Y:S05]  /*0c70*/  @!P0 BRA `(.L_x_9) ;  /* 0x00000000001c8947 */ /* 0x000fea0003800000 */
[----:B0-----:R-:W0:Y:S02]  /*0c80*/  LDC.64 R8, c[0x0][0x5a0] ;  /* 0x00016800ff087b82 */ /* 0x001e240000000a00 */
[----:B0-----:R-:W2:Y:S02]  /*0c90*/  LDG.E.64 R8, desc[UR36][R8.64] ;  /* 0x0000002408087981 */ /* 0x001ea4000c1e1b00 */
[----:B--2---:R-:W-:-:S04]  /*0ca0*/  ISETP.NE.U32.AND P0, PT, R8, RZ, PT ;  /* 0x000000ff0800720c */ /* 0x004fc80003f05070 */
[----:B------:R-:W-:-:S13]  /*0cb0*/  ISETP.NE.AND.EX P0, PT, R9, RZ, PT, P0 ;  /* 0x000000ff0900720c */ /* 0x000fda0003f05300 */
[----:B------:R-:W-:Y:S05]  /*0cc0*/  @!P0 BRA `(.L_x_9) ;  /* 0x0000000000088947 */ /* 0x000fea0003800000 */
[----:B-1----:R0:W5:Y:S01]  /*0cd0*/  LD.E R59, desc[UR36][R8.64] ;  /* 0x00000024083b7980 */ /* 0x002162000c101900 */
[----:B------:R-:W-:Y:S05]  /*0ce0*/  BRA `(.L_x_10) ;  /* 0x0000000000247947 */ /* 0x000fea0003800000 */
.L_x_9:
[----:B------:R-:W-:Y:S02]  /*0cf0*/  ULDC.64 UR4, c[0x0][0x590] ;  /* 0x0001640000047ab9 */ /* 0x000fe40000000a00 */
[----:B------:R-:W-:-:S04]  /*0d00*/  ISETP.NE.U32.AND P0, PT, RZ, UR4, PT ;  /* 0x00000004ff007c0c */ /* 0x000fc8000bf05070 */
[----:B------:R-:W-:-:S13]  /*0d10*/  ISETP.NE.AND.EX P0, PT, RZ, UR5, PT, P0 ;  /* 0x00000005ff007c0c */ /* 0x000fda000bf05300 */
[----:B------:R-:W-:Y:S05]  /*0d20*/  @!P0 BRA `(.L_x_11) ;  /* 0x00000000000c8947 */ /* 0x000fea0003800000 */
[----:B0-----:R-:W1:Y:S02]  /*0d30*/  LDC.64 R8, c[0x0][0x590] ;  /* 0x00016400ff087b82 */ /* 0x001e640000000a00 */
[----:B-1----:R1:W5:Y:S01]  /*0d40*/  LDG.E R59, desc[UR36][R8.64] ;  /* 0x00000024083b7981 */ /* 0x002362000c1e1900 */
[----:B------:R-:W-:Y:S05]  /*0d50*/  BRA `(.L_x_10) ;  /* 0x0000000000087947 */ /* 0x000fea0003800000 */
.L_x_11:
[----:B------:R-:W-:Y:S02]  /*0d60*/  ULDC UR4, c[0x0][0x584] ;  /* 0x0001610000047ab9 */ /* 0x000fe40000000800 */
[----:B-1----:R-:W-:-:S07]  /*0d70*/  IMAD.U32 R59, RZ, RZ, UR4 ;  /* 0x00000004ff3b7e24 */ /* 0x002fce000f8e00ff */
.L_x_10:
[----:B------:R-:W2:Y:S01]  /*0d80*/  LDC R2, c[0x0][0x65c] ;  /* 0x00019700ff027b82 */ /* 0x000ea20000000800 */
[----:B------:R-:W-:Y:S01]  /*0d90*/  ULDC UR6, c[0x0][0x28c] ;  /* 0x0000a30000067ab9 */ /* 0x000fe20000000800 */
[----:B------:R-:W-:Y:S01]  /*0da0*/  ISETP.NE.AND P0, PT, R10, 0x2, PT ;  /* 0x000000020a00780c */ /* 0x000fe20003f05270 */
[----:B------:R-:W-:Y:S01]  /*0db0*/  UIADD3 UR6, UR6, 0x3f, URZ ;  /* 0x0000003f06067890 */ /* 0x000fe2000fffe03f */
[----:B01----:R-:W-:Y:S01]  /*0dc0*/  IMAD.U32 R8, RZ, RZ, UR12 ;  /* 0x0000000cff087e24 */ /* 0x003fe2000f8e00ff */
[----:B------:R-:W-:Y:S01]  /*0dd0*/  UMOV UR38, URZ ;  /* 0x0000003f00267c82 */ /* 0x000fe20008000000 */
[----:B------:R-:W-:Y:S01]  /*0de0*/  IMAD.MOV.U32 R9, RZ, RZ, RZ ;  /* 0x000000ffff097224 */ /* 0x000fe200078e00ff */
[----:B------:R-:W-:Y:S01]  /*0df0*/  USHF.R.S32.HI UR7, URZ, 0x1f, UR6 ;  /* 0x0000001f3f077899 */ /* 0x000fe20008011406 */
[----:B------:R-:W-:Y:S01]  /*0e00*/  UMOV UR39, URZ ;  /* 0x0000003f00277c82 */ /* 0x000fe20008000000 */
[----:B------:R-:W-:Y:S02]  /*0e10*/  ULDC.64 UR8, c[0x0][0x650] ;  /* 0x0001940000087ab9 */ /* 0x000fe40000000a00 */
[----:B------:R-:W-:-:S04]  /*0e20*/  ULEA.HI UR7, UR7, UR6, URZ, 0x6 ;  /* 0x0000000607077291 */ /* 0x000fc8000f8f303f */
[----:B------:R-:W-:Y:S01]  /*0e30*/  USHF.R.S32.HI UR40, URZ, 0x6, UR7 ;  /* 0x000000063f287899 */ /* 0x000fe20008011407 */
[----:B--2---:R-:W-:-:S13]  /*0e40*/  ISETP.NE.AND P1, PT, R2, 0x1, PT ;  /* 0x000000010200780c */ /* 0x004fda0003f25270 */
[----:B------:R-:W0:Y:S01]  /*0e50*/  @P1 LDC R19, c[0x0][0x10] ;  /* 0x00000400ff131b82 */ /* 0x000e220000000800 */
[----:B------:R-:W-:Y:S02]  /*0e60*/  @P1 IMAD.MOV.U32 R7, RZ, RZ, RZ ;  /* 0x000000ffff071224 */ /* 0x000fe400078e00ff */
[----:B------:R-:W-:-:S05]  /*0e70*/  @P1 IMAD.MOV.U32 R17, RZ, RZ, RZ ;  /* 0x000000ffff111224 */ /* 0x000fca00078e00ff */
[----:B------:R-:W1:Y:S01]  /*0e80*/  @!P1 LDC R11, c[0x0][0xc] ;  /* 0x00000300ff0b9b82 */ /* 0x000e620000000800 */
[----:B------:R-:W-:Y:S01]  /*0e90*/  ULDC UR4, c[0x0][0xc] ;  /* 0x0000030000047ab9 */ /* 0x000fe20000000800 */
[----:B------:R-:W-:Y:S02]  /*0ea0*/  ULDC UR5, c[0x0][0x10] ;  /* 0x0000040000057ab9 */ /* 0x000fe40000000800 */
[----:B------:R-:W-:-:S04]  /*0eb0*/  UIMAD.WIDE.U32 UR4, UR4, UR5, URZ ;  /* 0x00000005040472a5 */ /* 0x000fc8000f8e003f */
[----:B------:R-:W2:Y:S01]  /*0ec0*/  LDC R2, c[0x0][0x14] ;  /* 0x00000500ff027b82 */ /* 0x000ea20000000800 */
[----:B0-----:R-:W-:-:S04]  /*0ed0*/  @P1 IMAD.WIDE.U32 R18, R19, UR12, R6 ;  /* 0x0000000c13121c25 */ /* 0x001fc8000f8e0006 */
[----:B------:R-:W-:Y:S02]  /*0ee0*/  @P1 IMAD.IADD R17, R19, 0x1, R17 ;  /* 0x0000000113111824 */ /* 0x000fe400078e0211 */
[----:B-1----:R-:W-:-:S04]  /*0ef0*/  @!P1 IMAD.WIDE.U32 R8, R6, R11, R8 ;  /* 0x0000000b06089225 */ /* 0x002fc800078e0008 */
[----:B------:R-:W-:Y:S02]  /*0f00*/  @!P1 IMAD.MOV.U32 R18, RZ, RZ, R8 ;  /* 0x000000ffff129224 */ /* 0x000fe400078e0008 */
[----:B------:R-:W-:Y:S02]  /*0f10*/  @!P1 IMAD.MOV.U32 R17, RZ, RZ, R9 ;  /* 0x000000ffff119224 */ /* 0x000fe400078e0009 */
[----:B--2---:R-:W-:-:S04]  /*0f20*/  IMAD.WIDE.U32 R12, R2, UR4, RZ ;  /* 0x00000004020c7c25 */ /* 0x004fc8000f8e00ff */
[----:B------:R-:W-:Y:S01]  /*0f30*/  IMAD R23, R2, UR5, RZ ;  /* 0x0000000502177c24 */ /* 0x000fe2000f8e02ff */
[----:B------:R0:W-:Y:S03]  /*0f40*/  STL.64 [R1], R12 ;  /* 0x0000000c01007387 */ /* 0x0001e60000100a00 */
[----:B------:R-:W-:Y:S01]  /*0f50*/  IMAD.IADD R23, R13, 0x1, R23 ;  /* 0x000000010d177824 */ /* 0x000fe200078e0217 */
[----:B------:R-:W-:Y:S06]  /*0f60*/  @P0 BRA `(.L_x_12) ;  /* 0x0000000000240947 */ /* 0x000fec0003800000 */
[----:B------:R-:W-:Y:S01]  /*0f70*/  USHF.R.U32.HI UR4, URZ, 0x1, UR40 ;  /* 0x000000013f047899 */ /* 0x000fe20008011628 */
[----:B------:R-:W-:Y:S01]  /*0f80*/  IADD3 R18, P0, R18, R12, RZ ;  /* 0x0000000c12127210 */ /* 0x000fe20007f1e0ff */
[----:B------:R-:W-:Y:S02]  /*0f90*/  UISETP.GE.U32.AND UP0, UPT, UR40, 0xe, UPT ;  /* 0x0000000e2800788c */ /* 0x000fe4000bf06070 */
[----:B------:R-:W-:Y:S02]  /*0fa0*/  UIMAD.WIDE.U32 UR4, UR4, -0x6db6db6d, URZ ;  /* 0x92492493040478a5 */ /* 0x000fe4000f8e003f */
[----:B------:R-:W-:Y:S01]  /*0fb0*/  IMAD.X R17, R23, 0x1, R17, P0 ;  /* 0x0000000117117824 */ /* 0x000fe200000e0611 */
[----:B------:R-:W-:Y:S01]  /*0fc0*/  UMOV UR39, URZ ;  /* 0x0000003f00277c82 */ /* 0x000fe20008000000 */
[----:B------:R-:W-:-:S04]  /*0fd0*/  USHF.R.U32.HI UR4, URZ, 0x2, UR5 ;  /* 0x000000023f047899 */ /* 0x000fc80008011605 */
[----:B------:R-:W-:Y:S02]  /*0fe0*/  UIMAD UR38, UR4, -0xe, UR40 ;  /* 0xfffffff2042678a4 */ /* 0x000fe4000f8e0228 */
[----:B------:R-:W-:-:S12]  /*0ff0*/  @UP0 ULOP3.LUT UR39, UR4, 0x1, URZ, 0xc0, !UPT ;  /* 0x0000000104270892 */ /* 0x000fd8000f8ec03f */
.L_x_12:
[----:B------:R-:W-:Y:S01]  /*1000*/  ISETP.GE.U32.AND P0, PT, R18, UR8, PT ;  /* 0x0000000812007c0c */ /* 0x000fe2000bf06070 */
[----:B------:R-:W-:Y:S01]  /*1010*/  IMAD.MOV.U32 R19, RZ, RZ, -0x1 ;  /* 0xffffffffff137424 */ /* 0x000fe200078e00ff */
[----:B------:R-:W-:Y:S01]  /*1020*/  PRMT R8, RZ, 0x7610, R8 ;  /* 0x00007610ff087816 */ /* 0x000fe20000000008 */
[----:B------:R-:W-:Y:S01]  /*1030*/  IMAD.MOV.U32 R22, RZ, RZ, -0x1 ;  /* 0xffffffffff167424 */ /* 0x000fe200078e00ff */
[----:B------:R-:W-:Y:S01]  /*1040*/  ISETP.GE.U32.AND.EX P0, PT, R17, UR9, PT, P0 ;  /* 0x0000000911007c0c */ /* 0x000fe2000bf06100 */
[----:B------:R-:W-:-:S12]  /*1050*/  IMAD.MOV.U32 R2, RZ, RZ, -0x1 ;  /* 0xffffffffff027424 */ /* 0x000fd800078e00ff */
[----:B------:R-:W-:Y:S05]  /*1060*/  @P0 BRA `(.L_x_13) ;  /* 0x00000004002c0947 */ /* 0x000fea0003800000 */
[----:B------:R-:W1:Y:S01]  /*1070*/  LDC.64 R26, c[0x0][0x628] ;  /* 0x00018a00ff1a7b82 */ /* 0x000e620000000a00 */
[----:B------:R-:W-:Y:S02]  /*1080*/  IMAD.MOV.U32 R8, RZ, RZ, R18 ;  /* 0x000000ffff087224 */ /* 0x000fe400078e0012 */
[----:B------:R-:W-:-:S05]  /*1090*/  IMAD.MOV.U32 R9, RZ, RZ, R17 ;  /* 0x000000ffff097224 */ /* 0x000fca00078e0011 */
[----:B------:R-:W2:Y:S08]  /*10a0*/  LDC R2, c[0x0][0x630] ;  /* 0x00018c00ff027b82 */ /* 0x000eb00000000800 */
[----:B------:R-:W3:Y:S01]  /*10b0*/  LDC.64 R28, c[0x0][0x620] ;  /* 0x00018800ff1c7b82 */ /* 0x000ee20000000a00 */
[----:B-1----:R-:W-:-:S04]  /*10c0*/  ISETP.NE.U32.AND P0, PT, R26, RZ, PT ;  /* 0x000000ff1a00720c */ /* 0x002fc80003f05070 */
[----:B------:R-:W-:-:S13]  /*10d0*/  ISETP.NE.AND.EX P0, PT, R27, RZ, PT, P0 ;  /* 0x000000ff1b00720c */ /* 0x000fda0003f05300 */
[----:B--23--:R-:W-:Y:S05]  /*10e0*/  @!P0 BRA `(.L_x_14) ;  /* 0x0000000000288947 */ /* 0x00cfea0003800000 */
[----:B0-----:R-:W0:Y:S02]  /*10f0*/  LDC R13, c[0x0][0x634] ;  /* 0x00018d00ff0d7b82 */ /* 0x001e240000000800 */
[----:B0-----:R-:W-:-:S05]  /*1100*/  IADD3 R13, P0, R18, R13, RZ ;  /* 0x0000000d120d7210 */ /* 0x001fca0007f1e0ff */
[----:B------:R-:W-:-:S04]  /*1110*/  IMAD.X R15, RZ, RZ, R17, P0 ;  /* 0x000000ffff0f7224 */ /* 0x000fc800000e0611 */
[----:B------:R-:W-:-:S04]  /*1120*/  IMAD.WIDE.U32 R8, R15, R26, RZ ;  /* 0x0000001a0f087225 */ /* 0x000fc800078e00ff */
[----:B------:R-:W-:-:S04]  /*1130*/  IMAD.WIDE.U32 R10, P0, R13, R27, R8 ;  /* 0x0000001b0d0a7225 */ /* 0x000fc80007800008 */
[----:B------:R-:W-:-:S04]  /*1140*/  IMAD.WIDE.U32 R8, R13, R26, RZ ;  /* 0x0000001a0d087225 */ /* 0x000fc800078e00ff */
[----:B------:R-:W-:Y:S01]  /*1150*/  IMAD.X R13, RZ, RZ, RZ, P0 ;  /* 0x000000ffff0d7224 */ /* 0x000fe200000e06ff */
[----:B------:R-:W-:Y:S01]  /*1160*/  IADD3 RZ, P0, R9, R10, RZ ;  /* 0x0000000a09ff7210 */ /* 0x000fe20007f1e0ff */
[----:B------:R-:W-:-:S04]  /*1170*/  IMAD.MOV.U32 R12, RZ, RZ, R11 ;  /* 0x000000ffff0c7224 */ /* 0x000fc800078e000b */
[----:B------:R-:W-:-:S08]  /*1180*/  IMAD.WIDE.U32.X R8, R15, R27, R12, P0 ;  /* 0x0000001b0f087225 */ /* 0x000fd000000e040c */
.L_x_14:
[----:B------:R-:W1:Y:S01]  /*1190*/  LDC.64 R32, c[0x0][0x640] ;  /* 0x00019000ff207b82 */ /* 0x000e620000000a00 */
[-C--:B------:R-:W-:Y:S01]  /*11a0*/  SHF.R.U64 R30, R8, R2.reuse, R9 ;  /* 0x00000002081e7219 */ /* 0x080fe20000001209 */
[----:B------:R-:W-:Y:S01]  /*11b0*/  IMAD.MOV.U32 R19, RZ, RZ, R17 ;  /* 0x000000ffff137224 */ /* 0x000fe200078e0011 */
[----:B------:R-:W-:Y:S01]  /*11c0*/  SHF.R.U32.HI R2, RZ, R2, R9 ;  /* 0x00000002ff027219 */ /* 0x000fe20000011609 */
[----:B------:R-:W-:Y:S01]  /*11d0*/  IMAD.MOV.U32 R26, RZ, RZ, 0x1 ;  /* 0x00000001ff1a7424 */ /* 0x000fe200078e00ff */
[----:B------:R-:W-:-:S03]  /*11e0*/  IADD3 R11, P0, RZ, -R30, RZ ;  /* 0x8000001eff0b7210 */ /* 0x000fc60007f1e0ff */
[----:B------:R-:W2:Y:S02]  /*11f0*/  LDC R10, c[0x0][0x618] ;  /* 0x00018600ff0a7b82 */ /* 0x000ea40000000800 */
[----:B------:R-:W-:-:S04]  /*1200*/  IMAD.X R9, RZ, RZ, ~R2, P0 ;  /* 0x000000ffff097224 */ /* 0x000fc800000e0e02 */
[-C--:B------:R-:W-:Y:S02]  /*1210*/  IMAD R2, R9, R28.reuse, RZ ;  /* 0x0000001c09027224 */ /* 0x080fe400078e02ff */
[----:B0-----:R-:W0:Y:S01]  /*1220*/  LDC R13, c[0x0][0x608] ;  /* 0x00018200ff0d7b82 */ /* 0x001e220000000800 */
[----:B------:R-:W-:-:S04]  /*1230*/  IMAD.WIDE.U32 R8, R11, R28, R18 ;  /* 0x0000001c0b087225 */ /* 0x000fc800078e0012 */
[----:B------:R-:W-:Y:S02]  /*1240*/  IMAD R11, R11, R29, R2 ;  /* 0x0000001d0b0b7224 */ /* 0x000fe400078e0202 */
[----:B------:R-:W-:Y:S01]  /*1250*/  IMAD.MOV.U32 R2, RZ, RZ, -0x1 ;  /* 0xffffffffff027424 */ /* 0x000fe200078e00ff */
[----:B------:R-:W3:Y:S01]  /*1260*/  LDC R31, c[0x0][0x658] ;  /* 0x00019600ff1f7b82 */ /* 0x000ee20000000800 */
[----:B------:R-:W-:Y:S01]  /*1270*/  IMAD.IADD R9, R9, 0x1, R11 ;  /* 0x0000000109097824 */ /* 0x000fe200078e020b */
[----:B-1----:R-:W-:-:S04]  /*1280*/  ISETP.NE.U32.AND P0, PT, R32, RZ, PT ;  /* 0x000000ff2000720c */ /* 0x002fc80003f05070 */
[----:B------:R-:W-:Y:S02]  /*1290*/  ISETP.NE.AND.EX P0, PT, R33, RZ, PT, P0 ;  /* 0x000000ff2100720c */ /* 0x000fe40003f05300 */
[----:B------:R-:W1:Y:S01]  /*12a0*/  LDC R29, c[0x0][0x600] ;  /* 0x00018000ff1d7b82 */ /* 0x000e620000000800 */
[-CC-:B--2---:R-:W-:Y:S02]  /*12b0*/  SHF.R.U64 R27, R8, R10.reuse, R9.reuse ;  /* 0x0000000a081b7219 */ /* 0x184fe40000001209 */
[----:B------:R-:W-:-:S05]  /*12c0*/  SHF.R.U32.HI R8, RZ, R10, R9 ;  /* 0x0000000aff087219 */ /* 0x000fca0000011609 */
[----:B------:R-:W2:Y:S01]  /*12d0*/  LDC R22, c[0x0][0x648] ;  /* 0x00019200ff167b82 */ /* 0x000ea20000000800 */
[-CC-:B0-----:R-:W-:Y:S02]  /*12e0*/  SHF.R.U64 R34, R27, R13.reuse, R8.reuse ;  /* 0x0000000d1b227219 */ /* 0x181fe40000001208 */
[----:B------:R-:W-:-:S05]  /*12f0*/  SHF.R.U32.HI R8, RZ, R13, R8 ;  /* 0x0000000dff087219 */ /* 0x000fca0000011608 */
[----:B------:R-:W0:Y:S01]  /*1300*/  LDC R24, c[0x0][0x638] ;  /* 0x00018e00ff187b82 */ /* 0x000e220000000800 */
[-CC-:B---3--:R-:W-:Y:S02]  /*1310*/  SHF.R.U64 R36, R34, R31.reuse, R8.reuse ;  /* 0x0000001f22247219 */ /* 0x188fe40000001208 */
[-C--:B------:R-:W-:Y:S02]  /*1320*/  SHF.L.U32 R2, R2, R31.reuse, RZ ;  /* 0x0000001f02027219 */ /* 0x080fe400000006ff */
[----:B------:R-:W-:Y:S01]  /*1330*/  SHF.R.U32.HI R9, RZ, R31, R8 ;  /* 0x0000001fff097219 */ /* 0x000fe20000011608 */
[----:B------:R-:W-:Y:S01]  /*1340*/  IMAD.MOV.U32 R8, RZ, RZ, R36 ;  /* 0x000000ffff087224 */ /* 0x000fe200078e0024 */
[----:B------:R-:W-:Y:S01]  /*1350*/  LOP3.LUT R15, RZ, R2, RZ, 0x33, !PT ;  /* 0x00000002ff0f7212 */ /* 0x000fe200078e33ff */
[----:B------:R-:W3:Y:S01]  /*1360*/  LDC R28, c[0x0][0x610] ;  /* 0x00018400ff1c7b82 */ /* 0x000ee20000000800 */
[----:B------:R-:W-:Y:S05]  /*1370*/  @!P0 BRA `(.L_x_15) ;  /* 0x0000000000288947 */ /* 0x000fea0003800000 */
[----:B------:R-:W4:Y:S02]  /*1380*/  LDC R13, c[0x0][0x64c] ;  /* 0x00019300ff0d7b82 */ /* 0x000f240000000800 */
[----:B----4-:R-:W-:-:S05]  /*1390*/  IADD3 R13, P0, R36, R13, RZ ;  /* 0x0000000d240d7210 */ /* 0x010fca0007f1e0ff */
        /* <DEDUP_REMOVED lines=8> */
.L_x_15:
[----:B--2---:R-:W-:Y:S01]  /*1420*/  SHF.R.U64 R7, R8, R22, R9 ;  /* 0x0000001608077219 */ /* 0x004fe20000001209 */
[----:B-1----:R-:W-:Y:S01]  /*1430*/  VIADD R8, R29, 0xffffffff ;  /* 0xffffffff1d087836 */ /* 0x002fe20000000000 */
[----:B------:R-:W-:Y:S01]  /*1440*/  SHF.L.U32 R2, R26, R31, RZ ;  /* 0x0000001f1a027219 */ /* 0x000fe200000006ff */
[----:B------:R-:W-:Y:S01]  /*1450*/  @P1 IMAD R21, R25, R20, R6 ;  /* 0x0000001419151224 */ /* 0x000fe200078e0206 */
[----:B------:R-:W-:Y:S01]  /*1460*/  LOP3.LUT R15, R34, R15, RZ, 0xc0, !PT ;  /* 0x0000000f220f7212 */ /* 0x000fe200078ec0ff */
[----:B------:R-:W-:Y:S01]  /*1470*/  IMAD.MOV R9, RZ, RZ, -R7 ;  /* 0x000000ffff097224 */ /* 0x000fe200078e0a07 */
[----:B------:R-:W-:-:S03]  /*1480*/  LOP3.LUT R8, R27, R8, RZ, 0xc0, !PT ;  /* 0x000000081b087212 */ /* 0x000fc600078ec0ff */
[----:B------:R-:W-:Y:S02]  /*1490*/  IMAD R6, R2, R7, R15 ;  /* 0x0000000702067224 */ /* 0x000fe400078e020f */
[----:B0-----:R-:W-:Y:S02]  /*14a0*/  IMAD R2, R9, R24, R36 ;  /* 0x0000001809027224 */ /* 0x001fe400078e0224 */
[----:B---3--:R-:W-:Y:S02]  /*14b0*/  IMAD R19, R6, R28, R21 ;  /* 0x0000001c06137224 */ /* 0x008fe400078e0215 */
[----:B------:R-:W-:Y:S02]  /*14c0*/  IMAD R2, R2, R29, R8 ;  /* 0x0000001d02027224 */ /* 0x000fe400078e0208 */
[----:B------:R-:W-:-:S03]  /*14d0*/  IMAD.MOV.U32 R6, RZ, RZ, 0x1 ;  /* 0x00000001ff067424 */ /* 0x000fc600078e00ff */
[----:B------:R-:W-:Y:S02]  /*14e0*/  SEL R22, R2, R19, !P1 ;  /* 0x0000001302167207 */ /* 0x000fe40004800000 */
[----:B------:R-:W-:Y:S01]  /*14f0*/  SEL R19, R19, R2, !P1 ;  /* 0x0000000213137207 */ /* 0x000fe20004800000 */
[----:B------:R-:W-:Y:S01]  /*1500*/  IMAD.MOV.U32 R2, RZ, RZ, R30 ;  /* 0x000000ffff027224 */ /* 0x000fe200078e001e */
[----:B------:R-:W-:-:S07]  /*1510*/  PRMT R8, R6, 0x7610, R8 ;  /* 0x0000761006087816 */ /* 0x000fce0000000008 */
.L_x_13:
[----:B------:R-:W-:Y:S05]  /*1520*/  @!P2 BRA `(.L_x_16) ;  /* 0x00000000000ca947 */ /* 0x000fea0003800000 */
[----:B------:R-:W-:Y:S01]  /*1530*/  UCGABAR_WAIT ;  /* 0x0000000000007dc7 */ /* 0x000fe20008000000 */
[----:B------:R-:W-:Y:S01]  /*1540*/  CCTL.IVALL ;  /* 0x00000000ff00798f */ /* 0x000fe20002000000 */
[----:B------:R-:W-:Y:S05]  /*1550*/  BRA `(.L_x_17) ;  /* 0x0000000000047947 */ /* 0x000fea0003800000 */
.L_x_16:
[----:B------:R-:W-:Y:S06]  /*1560*/  BAR.SYNC.DEFER_BLOCKING 0x0 ;  /* 0x0000000000007b1d */ /* 0x000fec0000010000 */
.L_x_17:
[----:B------:R-:W-:Y:S05]  /*1570*/  @!P3 BRA `(.L_x_18) ;  /* 0x00000038002cb947 */ /* 0x000fea0003800000 */
[----:B------:R-:W-:-:S13]  /*1580*/  ISETP.GT.U32.AND P0, PT, R35, 0x1, PT ;  /* 0x000000012300780c */ /* 0x000fda0003f04070 */
[----:B------:R-:W-:Y:S05]  /*1590*/  @P0 EXIT ;  /* 0x000000000000094d */ /* 0x000fea0003800000 */
.L_x_19:
[----:B------:R-:W-:-:S08]  /*15a0*/  NOP ;  /* 0x0000000000007918 */ /* 0x000fd00000000000 */
[----:B------:R-:W1:Y:S02]  /*15b0*/  USETMAXREG.TRY_ALLOC.CTAPOOL UP0, 0xe8 ;  /* 0x000000e8000079c8 */ /* 0x000e640008000600 */
[----:B-1----:R-:W-:-:S13]  /*15c0*/  PLOP3.LUT P0, PT, PT, PT, UP0, 0x80, 0x0 ;  /* 0x000000000000781c */ /* 0x002fda0003f0f008 */
[----:B------:R-:W-:Y:S05]  /*15d0*/  @!P0 BRA `(.L_x_19) ;  /* 0xfffffffc00f08947 */ /* 0x000fea000383ffff */
[----:B------:R-:W-:-:S13]  /*15e0*/  LOP3.LUT P0, RZ, R8, 0xff, RZ, 0xc0, !PT ;  /* 0x000000ff08ff7812 */ /* 0x000fda000780c0ff */
[----:B------:R-:W-:Y:S05]  /*15f0*/  @!P0 EXIT ;  /* 0x000000000000894d */ /* 0x000fea0003800000 */
[----:B------:R-:W1:Y:S01]  /*1600*/  S2UR UR4, SR_CgaCtaId ;  /* 0x00000000000479c3 */ /* 0x000e620000008800 */
[----:B------:R-:W-:Y:S01]  /*1610*/  VIADD R14, R14, 0xffffffff ;  /* 0xffffffff0e0e7836 */ /* 0x000fe20000000000 */
[CC--:B------:R-:W-:Y:S01]  /*1620*/  LEA.HI R4, R0.reuse, R3.reuse, RZ, 0x2 ;  /* 0x0000000300047211 */ /* 0x0c0fe200078f10ff */
[----:B------:R-:W-:Y:S01]  /*1630*/  UMOV UR41, 0x400 ;  /* 0x0000040000297882 */ /* 0x000fe20000000000 */
[----:B------:R-:W-:Y:S01]  /*1640*/  LEA.HI R0, R0, R3, RZ, 0x5 ;  /* 0x0000000300007211 */ /* 0x000fe200078f28ff */
[----:B------:R-:W-:Y:S01]  /*1650*/  UISETP.LT.AND UP0, UPT, UR40, 0x1, UPT ;  /* 0x000000012800788c */ /* 0x000fe2000bf01270 */
[----:B------:R-:W-:Y:S01]  /*1660*/  R2UR UR42, R14 ;  /* 0x000000000e2a72ca */ /* 0x000fe200000e0000 */
[----:B------:R-:W-:Y:S01]  /*1670*/  ULDC UR6, c[0x0][0x284] ;  /* 0x0000a10000067ab9 */ /* 0x000fe20000000800 */
[--C-:B------:R-:W-:Y:S01]  /*1680*/  SHF.R.S32.HI R60, RZ, 0x2, R4.reuse ;  /* 0x00000002ff3c7819 */ /* 0x100fe20000011404 */
[----:B------:R-:W-:Y:S01]  /*1690*/  USEL UR43, UR40, 0x1, UP0 ;  /* 0x00000001282b7887 */ /* 0x000fe20008000000 */
[----:B------:R-:W-:Y:S01]  /*16a0*/  SHF.R.S32.HI R5, RZ, 0x1f, R4 ;  /* 0x0000001fff057819 */ /* 0x000fe20000011404 */
[----:B------:R-:W-:Y:S01]  /*16b0*/  USHF.L.U32 UR46, UR40, 0x1, URZ ;  /* 0x00000001282e7899 */ /* 0x000fe2000800063f */
[----:B------:R-:W-:Y:S01]  /*16c0*/  LOP3.LUT R62, R4, 0xfffffffc, RZ, 0xc0, !PT ;  /* 0xfffffffc043e7812 */ /* 0x000fe200078ec0ff */
[----:B------:R-:W-:Y:S01]  /*16d0*/  UIADD3 UR43, -UR43, UR40, URZ ;  /* 0x000000282b2b7290 */ /* 0x000fe2000fffe13f */
[----:B------:R-:W-:-:S02]  /*16e0*/  LEA.HI R5, R5, R60, RZ, 0x3 ;  /* 0x0000003c05057211 */ /* 0x000fc400078f18ff */
[----:B------:R-:W-:Y:S01]  /*16f0*/  ISETP.NE.AND P0, PT, R14, RZ, PT ;  /* 0x000000ff0e00720c */ /* 0x000fe20003f05270 */
[----:B------:R-:W-:Y:S01]  /*1700*/  IMAD.IADD R62, R3, 0x1, -R62 ;  /* 0x00000001033e7824 */ /* 0x000fe200078e0a3e */
[----:B------:R-:W-:Y:S01]  /*1710*/  LOP3.LUT R5, R5, 0xfffffff8, RZ, 0xc0, !PT ;  /* 0xfffffff805057812 */ /* 0x000fe200078ec0ff */
[----:B------:R-:W-:Y:S01]  /*1720*/  USHF.L.U32 UR42, UR42, 0x3, URZ ;  /* 0x000000032a2a7899 */ /* 0x000fe2000800063f */
[----:B------:R-:W-:Y:S02]  /*1730*/  LOP3.LUT R72, R16, 0x1, RZ, 0xfc, !PT ;  /* 0x0000000110487812 */ /* 0x000fe400078efcff */
[----:B------:R-:W-:Y:S01]  /*1740*/  SEL R73, RZ, 0x1, P0 ;  /* 0x00000001ff497807 */ /* 0x000fe20000000000 */
[----:B------:R-:W-:Y:S01]  /*1750*/  IMAD.IADD R60, R60, 0x1, -R5 ;  /* 0x000000013c3c7824 */ /* 0x000fe200078e0a05 */
[----:B-1----:R-:W-:Y:S01]  /*1760*/  ULEA UR41, UR4, UR41, 0x18 ;  /* 0x0000002904297291 */ /* 0x002fe2000f8ec03f */
[----:B------:R-:W-:Y:S01]  /*1770*/  SHF.R.S32.HI R5, RZ, 0x5, R0 ;  /* 0x00000005ff057819 */ /* 0x000fe20000011400 */
[----:B------:R-:W-:-:S02]  /*1780*/  IMAD.U32 R64, RZ, RZ, UR42 ;  /* 0x0000002aff407e24 */ /* 0x000fc4000f8e00ff */
[----:B------:R-:W-:Y:S01]  /*1790*/  UIADD3 UR47, UR41, 0xf0, URZ ;  /* 0x000000f0292f7890 */ /* 0x000fe2000fffe03f */
[--C-:B------:R-:W-:Y:S01]  /*17a0*/  SHF.R.S32.HI R61, RZ, 0x1f, R60.reuse ;  /* 0x0000001fff3d7819 */ /* 0x100fe2000001143c */
[----:B------:R-:W-:Y:S01]  /*17b0*/  UIADD3 UR4, UR41, 0x200, URZ ;  /* 0x0000020029047890 */ /* 0x000fe2000fffe03f */
[C-C-:B------:R-:W-:Y:S01]  /*17c0*/  IMAD R67, R5.reuse, -0x10, -R60.reuse ;  /* 0xfffffff005437824 */ /* 0x140fe200078e0a3c */
[----:B------:R-:W-:Y:S01]  /*17d0*/  UIADD3 UR5, UR41, 0x1c200, URZ ;  /* 0x0001c20029057890 */ /* 0x000fe2000fffe03f */
[C---:B------:R-:W-:Y:S01]  /*17e0*/  LOP3.LUT R66, R64.reuse, 0x8, RZ, 0xc0, !PT ;  /* 0x0000000840427812 */ /* 0x040fe200078ec0ff */
[----:B------:R-:W-:Y:S01]  /*17f0*/  USHF.R.U32.HI UR4, URZ, 0x4, UR4 ;  /* 0x000000043f047899 */ /* 0x000fe20008011604 */
[----:B------:R-:W-:Y:S01]  /*1800*/  IMAD.U32 R63, RZ, RZ, UR47 ;  /* 0x0000002fff3f7e24 */ /* 0x000fe2000f8e00ff */
[----:B------:R-:W-:Y:S01]  /*1810*/  USHF.R.U32.HI UR5, URZ, 0x4, UR5 ;  /* 0x000000043f057899 */ /* 0x000fe20008011605 */
[----:B------:R-:W-:Y:S01]  /*1820*/  IMAD.WIDE R60, R5, 0x10, R60 ;  /* 0x00000010053c7825 */ /* 0x000fe200078e023c */
[----:B------:R-:W-:Y:S01]  /*1830*/  ULOP3.LUT UR4, UR4, 0x3fff, URZ, 0xc0, !UPT ;  /* 0x00003fff04047892 */ /* 0x000fe2000f8ec03f */
[----:B------:R-:W-:Y:S01]  /*1840*/  LOP3.LUT R64, R64, 0x8, RZ, 0xc, !PT ;  /* 0x0000000840407812 */ /* 0x000fe200078e0cff */
[----:B------:R-:W-:Y:S01]  /*1850*/  ULOP3.LUT UR5, UR5, 0x3fff, URZ, 0xc0, !UPT ;  /* 0x00003fff05057892 */ /* 0x000fe2000f8ec03f */
[----:B------:R-:W-:Y:S01]  /*1860*/  VIADD R65, R63, UR42 ;  /* 0x0000002a3f417c36 */ /* 0x000fe20008000000 */
[----:B------:R-:W-:Y:S01]  /*1870*/  LOP3.LUT R66, R66, 0x18, RZ, 0x3c, !PT ;  /* 0x0000001842427812 */ /* 0x000fe200078e3cff */
[----:B------:R-:W-:Y:S01]  /*1880*/  VIADD R67, R67, UR6 ;  /* 0x0000000643437c36 */ /* 0x000fe20008000000 */
[----:B------:R-:W-:-:S02]  /*1890*/  ULOP3.LUT UR44, UR4, 0x10000, URZ, 0xfc, !UPT ;  /* 0x00010000042c7892 */ /* 0x000fc4000f8efc3f */
[----:B------:R-:W-:-:S12]  /*18a0*/  ULOP3.LUT UR45, UR5, 0x10000, URZ, 0xfc, !UPT ;  /* 0x00010000052d7892 */ /* 0x000fd8000f8efc3f */
.L_x_105:
[----:B------:R-:W-:Y:S01]  /*18b0*/  SHF.L.U32 R0, R73, 0x1f, RZ ;  /* 0x0000001f49007819 */ /* 0x000fe200000006ff */
[----:B------:R-:W-:Y:S02]  /*18c0*/  ULDC UR4, c[0x0][0x28c] ;  /* 0x0000a30000047ab9 */ /* 0x000fe40000000800 */
[----:B------:R-:W-:Y:S01]  /*18d0*/  ISETP.LT.AND P1, PT, RZ, UR4, PT ;  /* 0x00000004ff007c0c */ /* 0x000fe2000bf21270 */
[----:B-1----:R-:W1:Y:S02]  /*18e0*/  SYNCS.PHASECHK.TRANS64.TRYWAIT P0, [R63+UR42], R0 ;  /* 0x000000003f0075a7 */ /* 0x002e64000800016a */
[----:B-1-34-:R-:W-:Y:S10]  /*18f0*/  @!P0 BRA `(.L_x_20) ;  /* 0x0000004c00208947 */ /* 0x01aff40003800000 */
.L_x_137:
[----:B------:R-:W-:Y:S05]  /*1900*/  @P1 BRA `(.L_x_21) ;  /* 0x0000000000401947 */ /* 0x000fea0003800000 */
[----:B-1----:R-:W-:Y:S01]  /*1910*/  MOV R0, 0x0 ;  /* 0x0000000000007802 */ /* 0x002fe20000000f00 */
[----:B------:R-:W-:Y:S01]  /*1920*/  ULDC.64 UR4, c[0x4][0x68] ;  /* 0x01001a0000047ab9 */ /* 0x000fe20000000a00 */
[----:B------:R-:W-:Y:S01]  /*1930*/  ULDC.64 UR6, c[0x4][0x8] ;  /* 0x0100020000067ab9 */ /* 0x000fe20000000a00 */
[----:B------:R-:W-:Y:S01]  /*1940*/  IMAD.U32 R4, RZ, RZ, UR4 ;  /* 0x00000004ff047e24 */ /* 0x000fe2000f8e00ff */
[----:B------:R1:W2:Y:S01]  /*1950*/  LDC.64 R14, c[0x4][R0] ;  /* 0x01000000000e7b82 */ /* 0x0002a20000000a00 */
[----:B------:R-:W-:Y:S01]  /*1960*/  IMAD.U32 R5, RZ, RZ, UR5 ;  /* 0x00000005ff057e24 */ /* 0x000fe2000f8e00ff */
[----:B------:R-:W-:Y:S01]  /*1970*/  ULDC.64 UR4, c[0x4][0x70] ;  /* 0x01001c0000047ab9 */ /* 0x000fe20000000a00 */
[----:B------:R-:W-:Y:S02]  /*1980*/  IMAD.U32 R10, RZ, RZ, UR6 ;  /* 0x00000006ff0a7e24 */ /* 0x000fe4000f8e00ff */
[----:B------:R-:W-:Y:S02]  /*1990*/  IMAD.U32 R6, RZ, RZ, UR4 ;  /* 0x00000004ff067e24 */ /* 0x000fe4000f8e00ff */
[----:B------:R-:W-:-:S02]  /*19a0*/  IMAD.U32 R7, RZ, RZ, UR5 ;  /* 0x00000005ff077e24 */ /* 0x000fc4000f8e00ff */
[----:B------:R-:W-:Y:S02]  /*19b0*/  IMAD.U32 R11, RZ, RZ, UR7 ;  /* 0x00000007ff0b7e24 */ /* 0x000fe4000f8e00ff */
[----:B------:R-:W-:Y:S02]  /*19c0*/  IMAD.MOV.U32 R8, RZ, RZ, 0x1e1 ;  /* 0x000001e1ff087424 */ /* 0x000fe400078e00ff */
[----:B0-----:R-:W-:Y:S02]  /*19d0*/  IMAD.MOV.U32 R12, RZ, RZ, 0x1 ;  /* 0x00000001ff0c7424 */ /* 0x001fe400078e00ff */
[----:B-1----:R-:W-:-:S07]  /*19e0*/  IMAD.MOV.U32 R13, RZ, RZ, RZ ;  /* 0x000000ffff0d7224 */ /* 0x002fce00078e00ff */
[----:B------:R-:W-:-:S07]  /*19f0*/  LEPC R20, `(.L_x_21) ;  /* 0x000000001014794e */ /* 0x000fce0000000000 */
[----:B--2--5:R-:W-:Y:S05]  /*1a00*/  CALL.ABS.NOINC R14 ;  /* 0x000000000e007343 */ /* 0x024fea0003c00000 */
.L_x_21:
[----:B------:R-:W-:-:S13]  /*1a10*/  ISETP.NE.AND P0, PT, R72, 0x3, PT ;  /* 0x000000034800780c */ /* 0x000fda0003f05270 */
[----:B------:R-:W-:Y:S05]  /*1a20*/  @!P0 BRA `(.L_x_22) ;  /* 0x0000000000048947 */ /* 0x000fea0003800000 */
[----:B------:R-:W-:Y:S01]  /*1a30*/  BPT.TRAP 0x1 ;  /* 0x000000040000795c */ /* 0x000fe20000300000 */
.L_x_22:
[----:B------:R-:W-:Y:S02]  /*1a40*/  IMAD.U32 R3, RZ, RZ, UR38 ;  /* 0x00000026ff037e24 */ /* 0x000fe4000f8e00ff */
[----:B-1----:R-:W-:-:S03]  /*1a50*/  IMAD.U32 R0, RZ, RZ, UR39 ;  /* 0x00000027ff007e24 */ /* 0x002fc6000f8e00ff */
[----:B------:R-:W-:Y:S02]  /*1a60*/  LEA R3, R3, UR41, 0x3 ;  /* 0x0000002903037c11 */ /* 0x000fe4000f8e18ff */
[----:B------:R-:W-:-:S04]  /*1a70*/  SHF.L.U32 R0, R0, 0x1f, RZ ;  /* 0x0000001f00007819 */ /* 0x000fc800000006ff */
[----:B------:R1:W2:Y:S01]  /*1a80*/  SYNCS.PHASECHK.TRANS64.TRYWAIT P1, [R3+URZ], R0 ;  /* 0x00000000030075a7 */ /* 0x0002a2000802017f */
[----:B------:R-:W-:Y:S05]  /*1a90*/  @!P0 BRA `(.L_x_23) ;  /* 0x0000000000048947 */ /* 0x000fea0003800000 */
[----:B------:R-:W-:Y:S01]  /*1aa0*/  BPT.TRAP 0x1 ;  /* 0x000000040000795c */ /* 0x000fe20000300000 */
.L_x_23:
[----:B--2---:R-:W-:Y:S05]  /*1ab0*/  @P1 BRA `(.L_x_24) ;  /* 0x0000000000081947 */ /* 0x004fea0003800000 */
[----:B------:R-:W2:Y:S02]  /*1ac0*/  SYNCS.PHASECHK.TRANS64.TRYWAIT P1, [R3+URZ], R0 ;  /* 0x00000000030075a7 */ /* 0x000ea4000802017f */
[----:B--2---:R-:W-:Y:S05]  /*1ad0*/  @!P1 BRA `(.L_x_25) ;  /* 0x0000004800bc9947 */ /* 0x004fea0003800000 */
.L_x_24:
[----:B------:R-:W-:Y:S05]  /*1ae0*/  WARPSYNC.ALL ;  /* 0x0000000000007948 */ /* 0x000fea0003800000 */
[----:B------:R-:W-:Y:S01]  /*1af0*/  ULEA UR8, UR38, UR44, 0x9 ;  /* 0x0000002c26087291 */ /* 0x000fe2000f8e483f */
[----:B------:R-:W-:Y:S01]  /*1b00*/  WARPGROUP.ARRIVE ;  /* 0x00000000000079c5 */ /* 0x000fe20000000000 */
[----:B------:R-:W-:Y:S01]  /*1b10*/  ULEA UR9, UR38, UR45, 0x9 ;  /* 0x0000002d26097291 */ /* 0x000fe2000f8e483f */
[----:B-12---:R-:W-:Y:S01]  /*1b20*/  IMAD.U32 R0, RZ, RZ, UR43 ;  /* 0x0000002bff007e24 */ /* 0x006fe2000f8e00ff */
[----:B------:R-:W-:Y:S01]  /*1b30*/  UMOV UR5, 0x40000040 ;  /* 0x4000004000057882 */ /* 0x000fe20000000000 */
[----:B------:R-:W-:-:S02]  /*1b40*/  UMOV UR7, 0x40000040 ;  /* 0x4000004000077882 */ /* 0x000fc40000000000 */
[----:B------:R-:W-:Y:S01]  /*1b50*/  UMOV UR4, UR8 ;  /* 0x0000000800047c82 */ /* 0x000fe20008000000 */
[----:B------:R-:W-:Y:S01]  /*1b60*/  ISETP.GE.AND P1, PT, R0, 0x1, PT ;  /* 0x000000010000780c */ /* 0x000fe20003f26270 */
[----:B------:R-:W-:Y:S02]  /*1b70*/  UMOV UR6, UR9 ;  /* 0x0000000900067c82 */ /* 0x000fe40008000000 */
[----:B------:R-:W-:Y:S01]  /*1b80*/  HGMMA.64x64x16.F32 R24, gdesc[UR4], RZ, !UPT, gsb0 ;  /* 0x00e00000041879f0 */ /* 0x000fe2000c0008ff */
[----:B------:R-:W-:Y:S02]  /*1b90*/  UIADD3 UR4, UR8, 0x2, URZ ;  /* 0x0000000208047890 */ /* 0x000fe4000fffe03f */
[----:B------:R-:W-:Y:S01]  /*1ba0*/  UIADD3 UR6, UR9, 0x2, URZ ;  /* 0x0000000209067890 */ /* 0x000fe2000fffe03f */
[----:B------:R-:W-:Y:S01]  /*1bb0*/  UMOV UR5, 0x40000040 ;  /* 0x4000004000057882 */ /* 0x000fe20000000000 */
[----:B------:R-:W-:Y:S01]  /*1bc0*/  UMOV UR7, 0x40000040 ;  /* 0x4000004000077882 */ /* 0x000fe20000000000 */
[----:B------:R-:W-:-:S02]  /*1bd0*/  WARPGROUP.DEPBAR.LE gsb0, 0x0 ;  /* 0x00008000000079c5 */ /* 0x000fc40000010000 */
[----:B------:R-:W-:-:S06]  /*1be0*/  WARPGROUP.ARRIVE ;  /* 0x00000000000079c5 */ /* 0x000fcc0000000000 */
[----:B------:R-:W-:Y:S01]  /*1bf0*/  HGMMA.64x64x16.F32 R24, gdesc[UR4], R24, gsb0 ;  /* 0x00e00000041879f0 */ /* 0x000fe20008000818 */
[----:B------:R-:W-:Y:S02]  /*1c00*/  UIADD3 UR4, UR8, 0x4, URZ ;  /* 0x0000000408047890 */ /* 0x000fe4000fffe03f */
[----:B------:R-:W-:Y:S01]  /*1c10*/  UIADD3 UR6, UR9, 0x4, URZ ;  /* 0x0000000409067890 */ /* 0x000fe2000fffe03f */
[----:B------:R-:W-:Y:S01]  /*1c20*/  UMOV UR5, 0x40000040 ;  /* 0x4000004000057882 */ /* 0x000fe20000000000 */
[----:B------:R-:W-:Y:S01]  /*1c30*/  UMOV UR7, 0x40000040 ;  /* 0x4000004000077882 */ /* 0x000fe20000000000 */
[----:B------:R-:W-:Y:S02]  /*1c40*/  WARPGROUP.DEPBAR.LE gsb0, 0x0 ;  /* 0x00008000000079c5 */ /* 0x000fe40000010000 */
        /* <DEDUP_REMOVED lines=8> */
[----:B------:R-:W-:Y:S03]  /*1cd0*/  HGMMA.64x64x16.F32 R24, gdesc[UR4], R24, gsb0 ;  /* 0x00e00000041879f0 */ /* 0x000fe60008000818 */
[----:B------:R-:W-:Y:S02]  /*1ce0*/  WARPGROUP.DEPBAR.LE gsb0, 0x0 ;  /* 0x00008000000079c5 */ /* 0x000fe40000010000 */
[----:B------:R-:W-:Y:S05]  /*1cf0*/  @!P1 BRA `(.L_x_26) ;  /* 0x0000000400149947 */ /* 0x000fea0003800000 */
[----:B------:R-:W-:Y:S01]  /*1d00*/  UIADD3 UR4, UR38, 0x1, URZ ;  /* 0x0000000126047890 */ /* 0x000fe2000fffe03f */
[----:B------:R-:W-:Y:S02]  /*1d10*/  IMAD.U32 R0, RZ, RZ, UR43 ;  /* 0x0000002bff007e24 */ /* 0x000fe4000f8e00ff */
[----:B------:R-:W-:Y:S01]  /*1d20*/  IMAD.U32 R3, RZ, RZ, UR38 ;  /* 0x00000026ff037e24 */ /* 0x000fe2000f8e00ff */
[----:B------:R-:W-:-:S04]  /*1d30*/  UISETP.NE.AND UP0, UPT, UR4, 0xe, UPT ;  /* 0x0000000e0400788c */ /* 0x000fc8000bf05270 */
[----:B------:R-:W-:Y:S02]  /*1d40*/  USEL UR5, URZ, 0x1, UP0 ;  /* 0x000000013f057887 */ /* 0x000fe40008000000 */
[----:B------:R-:W-:Y:S02]  /*1d50*/  USEL UR8, UR4, URZ, UP0 ;  /* 0x0000003f04087287 */ /* 0x000fe40008000000 */
[----:B------:R-:W-:-:S06]  /*1d60*/  ULOP3.LUT UR5, UR39, UR5, URZ, 0x3c, !UPT ;  /* 0x0000000527057292 */ /* 0x000fcc000f8e3c3f */
[----:B------:R-:W-:-:S07]  /*1d70*/  IMAD.U32 R6, RZ, RZ, UR5 ;  /* 0x00000005ff067e24 */ /* 0x000fce000f8e00ff */
.L_x_33:
[----:B------:R-:W-:Y:S05]  /*1d80*/  @!P0 BRA `(.L_x_27) ;  /* 0x0000000000048947 */ /* 0x000fea0003800000 */
[----:B------:R-:W-:Y:S01]  /*1d90*/  BPT.TRAP 0x1 ;  /* 0x000000040000795c */ /* 0x000fe20000300000 */
.L_x_27:
[----:B------:R-:W-:Y:S01]  /*1da0*/  ULEA UR4, UR8, UR41, 0x3 ;  /* 0x0000002908047291 */ /* 0x000fe2000f8e183f */
[----:B------:R-:W-:-:S08]  /*1db0*/  SHF.L.U32 R4, R6, 0x1f, RZ ;  /* 0x0000001f06047819 */ /* 0x000fd000000006ff */
[----:B------:R1:W2:Y:S01]  /*1dc0*/  SYNCS.PHASECHK.TRANS64.TRYWAIT P1, [UR4], R4 ;  /* 0x00000004ff0075a7 */ /* 0x0002a20008020144 */
[----:B------:R-:W-:Y:S05]  /*1dd0*/  @!P0 BRA `(.L_x_28) ;  /* 0x0000000000048947 */ /* 0x000fea0003800000 */
[----:B------:R-:W-:Y:S01]  /*1de0*/  BPT.TRAP 0x1 ;  /* 0x000000040000795c */ /* 0x000fe20000300000 */
.L_x_28:
[----:B--2---:R-:W-:Y:S05]  /*1df0*/  @P1 BRA `(.L_x_29) ;  /* 0x0000000000081947 */ /* 0x004fea0003800000 */
[----:B------:R-:W2:Y:S02]  /*1e00*/  SYNCS.PHASECHK.TRANS64.TRYWAIT P1, [UR4], R4 ;  /* 0x00000004ff0075a7 */ /* 0x000ea40008020144 */
[----:B--2---:R-:W-:Y:S05]  /*1e10*/  @!P1 BRA `(.L_x_30) ;  /* 0x0000004800009947 */ /* 0x004fea0003800000 */
.L_x_29:
[----:B------:R-:W-:Y:S01]  /*1e20*/  ULEA UR9, UR8, UR44, 0x9 ;  /* 0x0000002c08097291 */ /* 0x000fe2000f8e483f */
[----:B------:R-:W-:Y:S01]  /*1e30*/  WARPGROUP.ARRIVE ;  /* 0x00000000000079c5 */ /* 0x000fe20000000000 */
[----:B------:R-:W-:Y:S01]  /*1e40*/  ULEA UR10, UR8, UR45, 0x9 ;  /* 0x0000002d080a7291 */ /* 0x000fe2000f8e483f */
[----:B------:R-:W-:Y:S01]  /*1e50*/  UMOV UR5, 0x40000040 ;  /* 0x4000004000057882 */ /* 0x000fe20000000000 */
[----:B------:R-:W-:-:S03]  /*1e60*/  UMOV UR7, 0x40000040 ;  /* 0x4000004000077882 */ /* 0x000fc60000000000 */
[----:B------:R-:W-:Y:S02]  /*1e70*/  UMOV UR4, UR9 ;  /* 0x0000000900047c82 */ /* 0x000fe40008000000 */
[----:B------:R-:W-:Y:S02]  /*1e80*/  UMOV UR6, UR10 ;  /* 0x0000000a00067c82 */ /* 0x000fe40008000000 */
[----:B------:R-:W-:Y:S01]  /*1e90*/  HGMMA.64x64x16.F32 R24, gdesc[UR4], R24, gsb0 ;  /* 0x00e00000041879f0 */ /* 0x000fe20008000818 */
        /* <DEDUP_REMOVED lines=23> */
[----:B------:R-:W-:Y:S01]  /*2010*/  BPT.TRAP 0x1 ;  /* 0x000000040000795c */ /* 0x000fe20000300000 */
.L_x_31:
[----:B------:R-:W-:-:S13]  /*2020*/  ISETP.NE.AND P1, PT, R57, RZ, PT ;  /* 0x000000ff3900720c */ /* 0x000fda0003f25270 */
[----:B-12---:R-:W-:-:S05]  /*2030*/  @P1 LEA R4, R3, UR41, 0x3 ;  /* 0x0000002903041c11 */ /* 0x006fca000f8e18ff */
[----:B------:R-:W-:-:S05]  /*2040*/  @P1 VIADD R5, R4, 0x70 ;  /* 0x0000007004051836 */ /* 0x000fca0000000000 */
[----:B------:R-:W-:-:S04]  /*2050*/  @P1 PRMT R5, R56, 0x654, R5 ;  /* 0x0000065438051816 */ /* 0x000fc80000000005 */
[----:B------:R1:W-:Y:S01]  /*2060*/  @P1 SYNCS.ARRIVE.TRANS64.RED.A1T0 RZ, [R5+URZ], RZ ;  /* 0x000000ff05ff19a7 */ /* 0x0003e2000810043f */
[----:B------:R-:W-:-:S13]  /*2070*/  ISETP.GT.U32.AND P1, PT, R16, 0x1, PT ;  /* 0x000000011000780c */ /* 0x000fda0003f24070 */
[----:B-1----:R-:W-:Y:S05]  /*2080*/  @P1 BRA `(.L_x_32) ;  /* 0x0000000000041947 */ /* 0x002fea0003800000 */
[----:B------:R-:W-:Y:S01]  /*2090*/  BPT.TRAP 0x1 ;  /* 0x000000040000795c */ /* 0x000fe20000300000 */
.L_x_32:
[----:B------:R-:W-:Y:S01]  /*20a0*/  UIADD3 UR8, UR8, 0x1, URZ ;  /* 0x0000000108087890 */ /* 0x000fe2000fffe03f */
[C---:B------:R-:W-:Y:S01]  /*20b0*/  ISETP.GT.AND P2, PT, R0.reuse, 0x1, PT ;  /* 0x000000010000780c */ /* 0x040fe20003f44270 */
[----:B------:R-:W-:Y:S02]  /*20c0*/  VIADD R3, R3, 0x1 ;  /* 0x0000000103037836 */ /* 0x000fe40000000000 */
[----:B------:R-:W-:Y:S01]  /*20d0*/  UISETP.NE.AND UP0, UPT, UR8, 0xe, UPT ;  /* 0x0000000e0800788c */ /* 0x000fe2000bf05270 */
[----:B------:R-:W-:Y:S02]  /*20e0*/  VIADD R0, R0, 0xffffffff ;  /* 0xffffffff00007836 */ /* 0x000fe40000000000 */
[C---:B------:R-:W-:Y:S01]  /*20f0*/  ISETP.NE.AND P1, PT, R3.reuse, 0xe, PT ;  /* 0x0000000e0300780c */ /* 0x040fe20003f25270 */
[----:B------:R-:W-:Y:S02]  /*2100*/  USEL UR4, URZ, 0x1, UP0 ;  /* 0x000000013f047887 */ /* 0x000fe40008000000 */
[----:B------:R-:W-:Y:S01]  /*2110*/  USEL UR8, UR8, URZ, UP0 ;  /* 0x0000003f08087287 */ /* 0x000fe20008000000 */
[----:B------:R-:W-:-:S03]  /*2120*/  SEL R3, R3, RZ, P1 ;  /* 0x000000ff03037207 */ /* 0x000fc60000800000 */
[----:B------:R-:W-:Y:S01]  /*2130*/  LOP3.LUT R6, R6, UR4, RZ, 0x3c, !PT ;  /* 0x0000000406067c12 */ /* 0x000fe2000f8e3cff */
[----:B------:R-:W-:Y:S07]  /*2140*/  @P2 BRA `(.L_x_33) ;  /* 0xfffffffc000c2947 */ /* 0x000fee000383ffff */
.L_x_26:
[----:B------:R-:W1:Y:S01]  /*2150*/  LDC R0, c[0x0][0x28c] ;  /* 0x0000a300ff007b82 */ /* 0x000e620000000800 */
[----:B------:R2:W-:Y:S01]  /*2160*/  SYNCS.ARRIVE.TRANS64.A1T0 RZ, [R64+UR47], RZ ;  /* 0x000000ff40ff79a7 */ /* 0x0005e2000810002f */
[----:B-1----:R-:W-:-:S13]  /*2170*/  ISETP.GE.AND P1, PT, R0, 0x1, PT ;  /* 0x000000010000780c */ /* 0x002fda0003f26270 */
[----:B--2---:R-:W-:Y:S05]  /*2180*/  @!P1 BRA `(.L_x_34) ;  /* 0x00000000004c9947 */ /* 0x004fea0003800000 */
[----:B------:R-:W-:Y:S05]  /*2190*/  @!P0 BRA `(.L_x_35) ;  /* 0x0000000000048947 */ /* 0x000fea0003800000 */
[----:B------:R-:W-:Y:S01]  /*21a0*/  BPT.TRAP 0x1 ;  /* 0x000000040000795c */ /* 0x000fe20000300000 */
.L_x_35:
[----:B------:R-:W-:Y:S01]  /*21b0*/  ISETP.NE.AND P0, PT, R57, RZ, PT ;  /* 0x000000ff3900720c */ /* 0x000fe20003f05270 */
[----:B------:R-:W-:Y:S01]  /*21c0*/  BSSY B0, `(.L_x_36) ;  /* 0x000000d000007945 */ /* 0x000fe20003800000 */
[----:B------:R-:W-:-:S11]  /*21d0*/  ISETP.GT.U32.AND P1, PT, R16, 0x1, PT ;  /* 0x000000011000780c */ /* 0x000fd60003f24070 */
[----:B------:R-:W-:Y:S05]  /*21e0*/  @!P0 BRA `(.L_x_37) ;  /* 0x0000000000288947 */ /* 0x000fea0003800000 */
[----:B------:R-:W-:-:S04]  /*21f0*/  UIADD3 UR6, UR43, UR38, URZ ;  /* 0x000000262b067290 */ /* 0x000fc8000fffe03f */
[----:B------:R-:W-:-:S04]  /*2200*/  USHF.R.U32.HI UR4, URZ, 0x1, UR6 ;  /* 0x000000013f047899 */ /* 0x000fc80008011606 */
[----:B------:R-:W-:-:S04]  /*2210*/  UIMAD.WIDE.U32 UR4, UR4, -0x6db6db6d, URZ ;  /* 0x92492493040478a5 */ /* 0x000fc8000f8e003f */
[----:B------:R-:W-:-:S04]  /*2220*/  USHF.R.U32.HI UR4, URZ, 0x2, UR5 ;  /* 0x000000023f047899 */ /* 0x000fc80008011605 */
[----:B------:R-:W-:-:S04]  /*2230*/  UIMAD UR6, UR4, -0xe, UR6 ;  /* 0xfffffff2040678a4 */ /* 0x000fc8000f8e0206 */
[----:B------:R-:W-:-:S04]  /*2240*/  ULEA UR6, UR6, UR41, 0x3 ;  /* 0x0000002906067291 */ /* 0x000fc8000f8e183f */
[----:B------:R-:W-:-:S06]  /*2250*/  UIADD3 UR6, UR6, 0x70, URZ ;  /* 0x0000007006067890 */ /* 0x000fcc000fffe03f */
[----:B------:R-:W-:-:S05]  /*2260*/  IMAD.U32 R3, RZ, RZ, UR6 ;  /* 0x00000006ff037e24 */ /* 0x000fca000f8e00ff */
[----:B------:R-:W-:-:S04]  /*2270*/  PRMT R0, R56, 0x654, R3 ;  /* 0x0000065438007816 */ /* 0x000fc80000000003 */
[----:B------:R1:W-:Y:S03]  /*2280*/  SYNCS.ARRIVE.TRANS64.RED.A1T0 RZ, [R0+URZ], RZ ;  /* 0x000000ff00ff79a7 */ /* 0x0003e6000810043f */
.L_x_37:
[----:B------:R-:W-:Y:S05]  /*2290*/  BSYNC B0 ;  /* 0x0000000000007941 */ /* 0x000fea0003800000 */
.L_x_36:
[----:B------:R-:W-:Y:S05]  /*22a0*/  @P1 BRA `(.L_x_34) ;  /* 0x0000000000041947 */ /* 0x000fea0003800000 */
[----:B------:R-:W-:Y:S01]  /*22b0*/  BPT.TRAP 0x1 ;  /* 0x000000040000795c */ /* 0x000fe20000300000 */
.L_x_34:
[----:B-1----:R-:W-:Y:S01]  /*22c0*/  SHF.L.U32 R0, R73, 0x1f, RZ ;  /* 0x0000001f49007819 */ /* 0x002fe200000006ff */
[----:B------:R-:W-:Y:S01]  /*22d0*/  UIADD3 UR38, UR46, UR38, URZ ;  /* 0x000000262e267290 */ /* 0x000fe2000fffe03f */
[----:B------:R-:W1:Y:S01]  /*22e0*/  LDC R7, c[0x0][0x288] ;  /* 0x0000a200ff077b82 */ /* 0x000e620000000800 */
[----:B------:R-:W-:Y:S01]  /*22f0*/  UISETP.GE.U32.AND UP1, UPT, UR46, 0xe, UPT ;  /* 0x0000000e2e00788c */ /* 0x000fe2000bf26070 */
[----:B------:R-:W-:Y:S01]  /*2300*/  IMAD.SHL.U32 R8, R62, 0x2, RZ ;  /* 0x000000023e087824 */ /* 0x000fe200078e00ff */
[----:B------:R-:W-:Y:S02]  /*2310*/  UISETP.GT.U32.AND UP0, UPT, UR38, 0xd, UPT ;  /* 0x0000000d2600788c */ /* 0x000fe4000bf04070 */
[----:B------:R-:W-:Y:S02]  /*2320*/  USHF.R.U32.HI UR4, URZ, 0x1, UR38 ;  /* 0x000000013f047899 */ /* 0x000fe40008011626 */
[----:B------:R-:W-:Y:S01]  /*2330*/  UISETP.LT.U32.AND UP0, UPT, UR46, 0xe, UP0 ;  /* 0x0000000e2e00788c */ /* 0x000fe20008701070 */
[----:B------:R-:W2:Y:S01]  /*2340*/  SYNCS.PHASECHK.TRANS64.TRYWAIT P0, [R63+UR42+0x10], R0 ;  /* 0x000010003f0075a7 */ /* 0x000ea2000800016a */
[----:B------:R-:W-:Y:S01]  /*2350*/  UIMAD.WIDE.U32 UR4, UR4, -0x6db6db6d, URZ ;  /* 0x92492493040478a5 */ /* 0x000fe2000f8e003f */
[----:B------:R-:W-:Y:S01]  /*2360*/  SHF.R.S32.HI R9, RZ, 0x1f, R8 ;  /* 0x0000001fff097819 */ /* 0x000fe20000011408 */
[----:B------:R-:W-:-:S02]  /*2370*/  USEL UR6, URZ, 0x1, !UP0 ;  /* 0x000000013f067887 */ /* 0x000fc4000c000000 */
[----:B------:R-:W-:Y:S02]  /*2380*/  USHF.R.U32.HI UR4, URZ, 0x2, UR5 ;  /* 0x000000023f047899 */ /* 0x000fe40008011605 */
[----:B------:R-:W-:Y:S02]  /*2390*/  ULOP3.LUT UR39, UR39, UR6, URZ, 0x3c, !UPT ;  /* 0x0000000627277292 */ /* 0x000fe4000f8e3c3f */
[----:B------:R-:W-:Y:S02]  /*23a0*/  UIMAD UR38, UR4, -0xe, UR38 ;  /* 0xfffffff2042678a4 */ /* 0x000fe4000f8e0226 */
[----:B------:R-:W-:Y:S01]  /*23b0*/  @UP1 ULOP3.LUT UR39, UR39, 0x1, UR4, 0x78, !UPT ;  /* 0x0000000127271892 */ /* 0x000fe2000f8e7804 */
[----:B-12---:R-:W-:Y:S11]  /*23c0*/  @!P0 BRA `(.L_x_38) ;  /* 0x0000004000ac8947 */ /* 0x006ff60003800000 */
.L_x_138:
[----:B-1----:R-:W-:Y:S01]  /*23d0*/  IMAD.SHL.U32 R0, R19, 0x40, RZ ;  /* 0x0000004013007824 */ /* 0x002fe200078e00ff */
[----:B------:R-:W-:Y:S01]  /*23e0*/  ULDC UR6, c[0x0][0x284] ;  /* 0x0000a10000067ab9 */ /* 0x000fe20000000800 */
[----:B------:R-:W-:Y:S01]  /*23f0*/  IMAD.SHL.U32 R14, R22, 0x40, RZ ;  /* 0x00000040160e7824 */ /* 0x000fe200078e00ff */
[----:B------:R-:W-:Y:S01]  /*2400*/  SHF.R.S32.HI R11, RZ, 0x1f, R2 ;  /* 0x0000001fff0b7819 */ /* 0x000fe20000011402 */
[----:B------:R-:W-:Y:S01]  /*2410*/  ULDC.64 UR4, c[0x0][0x5d0] ;  /* 0x0001740000047ab9 */ /* 0x000fe20000000a00 */
[----:B------:R-:W-:Y:S01]  /*2420*/  ISETP.GE.AND P0, PT, R0, UR6, PT ;  /* 0x0000000600007c0c */ /* 0x000fe2000bf06270 */
[----:B------:R-:W-:Y:S01]  /*2430*/  IMAD.WIDE.U32 R4, R2, UR4, R8 ;  /* 0x0000000402047c25 */ /* 0x000fe2000f8e0008 */
[----:B------:R-:W-:Y:S02]  /*2440*/  SHF.R.S32.HI R15, RZ, 0x1f, R14 ;  /* 0x0000001fff0f7819 */ /* 0x000fe4000001140e */
[C---:B------:R-:W-:Y:S01]  /*2450*/  ISETP.GE.OR P0, PT, R14.reuse, R7, P0 ;  /* 0x000000070e00720c */ /* 0x040fe20000706670 */
[----:B------:R-:W-:Y:S01]  /*2460*/  IMAD R3, R11, UR4, RZ ;  /* 0x000000040b037c24 */ /* 0x000fe2000f8e02ff */
[----:B------:R-:W-:-:S03]  /*2470*/  IADD3 R4, P1, R14, R4, RZ ;  /* 0x000000040e047210 */ /* 0x000fc60007f3e0ff */
[----:B------:R-:W-:-:S05]  /*2480*/  IMAD R3, R2, UR5, R3 ;  /* 0x0000000502037c24 */ /* 0x000fca000f8e0203 */
[----:B------:R-:W-:-:S03]  /*2490*/  IADD3.X R5, R15, R5, R3, P1, !PT ;  /* 0x000000050f057210 */ /* 0x000fc60000ffe403 */
[----:B------:R-:W-:Y:S05]  /*24a0*/  @P0 BRA `(.L_x_39) ;  /* 0x0000002000b00947 */ /* 0x000fea0003800000 */
[----:B------:R-:W1:Y:S01]  /*24b0*/  LDC.64 R76, c[0x0][0x5c8] ;  /* 0x00017200ff4c7b82 */ /* 0x000e620000000a00 */
[----:B-----5:R-:W-:Y:S01]  /*24c0*/  FSETP.NEU.AND P0, PT, R59, RZ, PT ;  /* 0x000000ff3b00720b */ /* 0x020fe20003f0d000 */
[----:B------:R-:W-:Y:S01]  /*24d0*/  IMAD R3, R62, -0x2, R7 ;  /* 0xfffffffe3e037824 */ /* 0x000fe200078e0207 */
[----:B------:R-:W-:Y:S01]  /*24e0*/  BSSY B0, `(.L_x_39) ;  /* 0x0000228000007945 */ /* 0x000fe20003800000 */
[----:B------:R-:W-:-:S04]  /*24f0*/  IMAD.WIDE R68, R19, 0x40, R60 ;  /* 0x0000004013447825 */ /* 0x000fc800078e023c */
[----:B------:R-:W-:Y:S02]  /*2500*/  IMAD.IADD R3, R3, 0x1, -R14 ;  /* 0x0000000103037824 */ /* 0x000fe400078e0a0e */
[----:B------:R-:W-:-:S03]  /*2510*/  IMAD.IADD R0, R67, 0x1, -R0 ;  /* 0x0000000143007824 */ /* 0x000fc600078e0a00 */
[----:B------:R-:W-:-:S04]  /*2520*/  ISETP.GT.AND P2, PT, R3, RZ, PT ;  /* 0x000000ff0300720c */ /* 0x000fc80003f44270 */
[----:B------:R-:W-:Y:S01]  /*2530*/  ISETP.GT.AND P1, PT, R0, RZ, P2 ;  /* 0x000000ff0000720c */ /* 0x000fe20001724270 */
[-C--:B-1----:R-:W-:Y:S02]  /*2540*/  IMAD R6, R69, R76.reuse, RZ ;  /* 0x0000004c45067224 */ /* 0x082fe400078e02ff */
[----:B------:R-:W-:-:S04]  /*2550*/  IMAD.WIDE.U32 R70, R68, R76, R4 ;  /* 0x0000004c44467225 */ /* 0x000fc800078e0004 */
[----:B------:R-:W-:-:S04]  /*2560*/  IMAD R5, R68, R77, R6 ;  /* 0x0000004d44057224 */ /* 0x000fc800078e0206 */
[----:B------:R-:W-:Y:S01]  /*2570*/  IMAD.IADD R7, R71, 0x1, R5 ;  /* 0x0000000147077824 */ /* 0x000fe200078e0205 */
[----:B------:R-:W-:Y:S06]  /*2580*/  @!P0 BRA `(.L_x_40) ;  /* 0x0000001400e48947 */ /* 0x000fec0003800000 */
[----:B------:R-:W1:Y:S01]  /*2590*/  LDC.64 R74, c[0x0][0x5b8] ;  /* 0x00016e00ff4a7b82 */ /* 0x000e620000000a00 */
[----:B------:R-:W-:-:S07]  /*25a0*/  ULDC.64 UR4, c[0x0][0x5c0] ;  /* 0x0001700000047ab9 */ /* 0x000fce0000000a00 */
[----:B------:R-:W2:Y:S08]  /*25b0*/  LDC.64 R78, c[0x0][0x5b0] ;  /* 0x00016c00ff4e7b82 */ /* 0x000eb00000000a00 */
[----:B------:R-:W0:Y:S01]  /*25c0*/  LDC.64 R80, c[0x0][0x5a8] ;  /* 0x00016a00ff507b82 */ /* 0x000e220000000a00 */
[-C--:B-1----:R-:W-:Y:S02]  /*25d0*/  IMAD R6, R11, R74.reuse, RZ ;  /* 0x0000004a0b067224 */ /* 0x082fe400078e02ff */
[----:B------:R-:W-:-:S04]  /*25e0*/  IMAD.WIDE.U32 R4, R2, R74, R8 ;  /* 0x0000004a02047225 */ /* 0x000fc800078e0008 */
[----:B------:R-:W-:Y:S01]  /*25f0*/  IMAD R71, R2, R75, R6 ;  /* 0x0000004b02477224 */ /* 0x000fe200078e0206 */
[----:B------:R-:W-:Y:S01]  /*2600*/  IADD3 R10, P0, R14, R4, RZ ;  /* 0x000000040e0a7210 */ /* 0x000fe20007f1e0ff */
[----:B--2---:R-:W-:-:S03]  /*2610*/  IMAD R4, R69, R78, RZ ;  /* 0x0000004e45047224 */ /* 0x004fc600078e02ff */
[----:B------:R-:W-:Y:S01]  /*2620*/  IADD3.X R11, R15, R5, R71, P0, !PT ;  /* 0x000000050f0b7210 */ /* 0x000fe200007fe447 */
[C---:B------:R-:W-:Y:S02]  /*2630*/  IMAD R75, R68.reuse, R79, R4 ;  /* 0x0000004f444b7224 */ /* 0x040fe400078e0204 */
[----:B------:R-:W-:-:S04]  /*2640*/  IMAD.WIDE.U32 R4, R68, R78, R10 ;  /* 0x0000004e44047225 */ /* 0x000fc800078e000a */
[----:B------:R-:W-:Y:S01]  /*2650*/  IMAD.IADD R5, R5, 0x1, R75 ;  /* 0x0000000105057824 */ /* 0x000fe200078e024b */
[----:B0-----:R-:W-:-:S04]  /*2660*/  LEA R12, P0, R4, R80, 0x1 ;  /* 0x00000050040c7211 */ /* 0x001fc800078008ff */
[----:B------:R-:W-:-:S05]  /*2670*/  LEA.HI.X R13, R4, R81, R5, 0x1, P0 ;  /* 0x00000051040d7211 */ /* 0x000fca00000f0c05 */
[----:B------:R-:W2:Y:S01]  /*2680*/  @P1 LDG.E.LTC128B.U16 R19, desc[UR36][R12.64] ;  /* 0x000000240c131981 */ /* 0x000ea2000c1e1520 */
[----:B------:R-:W-:Y:S01]  /*2690*/  IMAD.WIDE.U32 R4, R68, R78, R14 ;  /* 0x0000004e44047225 */ /* 0x000fe200078e000e */
[----:B------:R-:W-:Y:S02]  /*26a0*/  BSSY B1, `(.L_x_41) ;  /* 0x0000015000017945 */ /* 0x000fe40003800000 */
[----:B------:R-:W-:-:S04]  /*26b0*/  IADD3 R20, P0, R8, R4, RZ ;  /* 0x0000000408147210 */ /* 0x000fc80007f1e0ff */
[----:B------:R-:W-:Y:S02]  /*26c0*/  IADD3.X R21, R9, R75, R5, P0, !PT ;  /* 0x0000004b09157210 */ /* 0x000fe400007fe405 */
[----:B------:R-:W-:Y:S01]  /*26d0*/  LEA R6, P0, R70, UR4, 0x1 ;  /* 0x0000000446067c11 */ /* 0x000fe2000f8008ff */
[----:B------:R-:W-:-:S03]  /*26e0*/  IMAD.WIDE.U32 R20, R2, R74, R20 ;  /* 0x0000004a02147225 */ /* 0x000fc600078e0014 */
[----:B------:R-:W-:Y:S02]  /*26f0*/  LEA.HI.X R7, R70, UR5, R7, 0x1, P0 ;  /* 0x0000000546077c11 */ /* 0x000fe400080f0c07 */
[----:B------:R-:W-:-:S04]  /*2700*/  ISETP.GT.AND P0, PT, R3, 0x1, PT ;  /* 0x000000010300780c */ /* 0x000fc80003f04270 */
[----:B------:R-:W-:Y:S01]  /*2710*/  ISETP.GT.AND P3, PT, R0, RZ, P0 ;  /* 0x000000ff0000720c */ /* 0x000fe20000764270 */
[----:B--2---:R-:W-:-:S05]  /*2720*/  HADD2.F32 R4, -RZ, R19.H0_H0 ;  /* 0x20000013ff047230 */ /* 0x004fca0000004100 */
[----:B------:R-:W-:Y:S01]  /*2730*/  FMUL R5, R4, R59 ;  /* 0x0000003b04057220 */ /* 0x000fe20000400000 */
[----:B------:R-:W-:-:S03]  /*2740*/  LEA R4, P4, R20, R80, 0x1 ;  /* 0x0000005014047211 */ /* 0x000fc600078808ff */
[----:B------:R-:W-:-:S05]  /*2750*/  FFMA R5, R24, R58, R5 ;  /* 0x0000003a18057223 */ /* 0x000fca0000000005 */
[----:B------:R-:W-:Y:S01]  /*2760*/  F2FP.F16.F32.PACK_AB R12, RZ, R5 ;  /* 0x00000005ff0c723e */ /* 0x000fe200000000ff */
[----:B------:R-:W-:-:S03]  /*2770*/  IMAD.IADD R5, R71, 0x1, R21 ;  /* 0x0000000147057824 */ /* 0x000fc600078e0215 */
[----:B------:R-:W-:Y:S01]  /*2780*/  PRMT R13, R12, 0x7610, R13 ;  /* 0x000076100c0d7816 */ /* 0x000fe2000000000d */
[----:B------:R-:W-:Y:S01]  /*2790*/  IMAD.SHL.U32 R12, R78, 0x8, RZ ;  /* 0x000000084e0c7824 */ /* 0x000fe200078e00ff */
[----:B------:R-:W-:-:S03]  /*27a0*/  LEA.HI.X R5, R20, R81, R5, 0x1, P4 ;  /* 0x0000005114057211 */ /* 0x000fc600020f0c05 */
[----:B------:R0:W-:Y:S02]  /*27b0*/  @P1 STG.E.U16 desc[UR36][R6.64], R13 ;  /* 0x0000000d06001986 */ /* 0x0001e4000c101524 */
[----:B0-----:R-:W-:Y:S01]  /*27c0*/  SHF.L.U64.HI R13, R78, 0x3, R79 ;  /* 0x000000034e0d7819 */ /* 0x001fe2000001024f */
[----:B------:R-:W-:Y:S06]  /*27d0*/  @!P3 BRA `(.L_x_42) ;  /* 0x000000000004b947 */ /* 0x000fec0003800000 */
[----:B------:R0:W5:Y:S02]  /*27e0*/  LDG.E.LTC128B.U16 R19, desc[UR36][R4.64+0x2] ;  /* 0x0000022404137981 */ /* 0x000164000c1e1520 */
.L_x_42:
[----:B------:R-:W-:Y:S05]  /*27f0*/  BSYNC B1 ;  /* 0x0000000000017941 */ /* 0x000fea0003800000 */
.L_x_41:
[----:B-----5:R-:W-:Y:S01]  /*2800*/  HADD2.F32 R20, -RZ, R19.H0_H0 ;  /* 0x20000013ff147230 */ /* 0x020fe20000004100 */
[----:B------:R-:W-:Y:S01]  /*2810*/  ISETP.GT.AND P2, PT, R0, 0x8, P2 ;  /* 0x000000080000780c */ /* 0x000fe20001744270 */
[----:B------:R-:W-:-:S04]  /*2820*/  IMAD.WIDE.U32 R68, R68, R78, R12 ;  /* 0x0000004e44447225 */ /* 0x000fc800078e000c */
[----:B------:R-:W-:Y:S01]  /*2830*/  FMUL R20, R20, R59 ;  /* 0x0000003b14147220 */ /* 0x000fe20000400000 */
[----:B------:R-:W-:Y:S01]  /*2840*/  IMAD.IADD R75, R75, 0x1, R69 ;  /* 0x000000014b4b7824 */ /* 0x000fe200078e0245 */
[----:B------:R-:W-:Y:S02]  /*2850*/  IADD3 R10, P1, R10, R68, RZ ;  /* 0x000000440a0a7210 */ /* 0x000fe40007f3e0ff */
[----:B------:R-:W-:-:S03]  /*2860*/  FFMA R20, R25, R58, R20 ;  /* 0x0000003a19147223 */ /* 0x000fc60000000014 */
[----:B------:R-:W-:Y:S01]  /*2870*/  IMAD.X R11, R75, 0x1, R11, P1 ;  /* 0x000000014b0b7824 */ /* 0x000fe200008e060b */
[C---:B------:R-:W-:Y:S02]  /*2880*/  LEA R12, P1, R10.reuse, R80, 0x1 ;  /* 0x000000500a0c7211 */ /* 0x040fe400078208ff */
[----:B------:R-:W-:Y:S02]  /*2890*/  F2FP.F16.F32.PACK_AB R20, RZ, R20 ;  /* 0x00000014ff14723e */ /* 0x000fe400000000ff */
[----:B------:R-:W-:-:S03]  /*28a0*/  LEA.HI.X R13, R10, R81, R11, 0x1, P1 ;  /* 0x000000510a0d7211 */ /* 0x000fc600008f0c0b */
[----:B------:R1:W-:Y:S04]  /*28b0*/  @P3 STG.E.U16 desc[UR36][R6.64+0x2], R20 ;  /* 0x0000021406003986 */ /* 0x0003e8000c101524 */
[----:B------:R-:W2:Y:S01]  /*28c0*/  @P2 LDG.E.LTC128B.U16 R19, desc[UR36][R12.64] ;  /* 0x000000240c132981 */ /* 0x000ea2000c1e1520 */
[----:B------:R-:W-:Y:S01]  /*28d0*/  IADD3 R14, P1, P3, R8, R68, R14 ;  /* 0x00000044080e7210 */ /* 0x000fe20007b3e00e */
[----:B------:R-:W-:Y:S01]  /*28e0*/  BSSY B1, `(.L_x_43) ;  /* 0x0000011000017945 */ /* 0x000fe20003800000 */
[C---:B------:R-:W-:Y:S02]  /*28f0*/  SHF.L.U64.HI R11, R76.reuse, 0x4, R77 ;  /* 0x000000044c0b7819 */ /* 0x040fe4000001024d */
[----:B------:R-:W-:Y:S02]  /*2900*/  IADD3.X R15, R9, R75, R15, P1, P3 ;  /* 0x0000004b090f7210 */ /* 0x000fe40000fe640f */
[----:B------:R-:W-:-:S02]  /*2910*/  LEA R10, P1, R76, R6, 0x4 ;  /* 0x000000064c0a7211 */ /* 0x000fc400078220ff */
[----:B------:R-:W-:Y:S01]  /*2920*/  ISETP.GT.AND P0, PT, R0, 0x8, P0 ;  /* 0x000000080000780c */ /* 0x000fe20000704270 */
[----:B------:R-:W-:-:S04]  /*2930*/  IMAD.WIDE.U32 R14, R2, R74, R14 ;  /* 0x0000004a020e7225 */ /* 0x000fc800078e000e */
[----:B------:R-:W-:Y:S02]  /*2940*/  IMAD.X R11, R11, 0x1, R7, P1 ;  /* 0x000000010b0b7824 */ /* 0x000fe400008e0607 */
[----:B------:R-:W-:Y:S02]  /*2950*/  IMAD.IADD R2, R71, 0x1, R15 ;  /* 0x0000000147027824 */ /* 0x000fe400078e020f */
[----:B--2---:R-:W-:-:S05]  /*2960*/  HADD2.F32 R8, -RZ, R19.H0_H0 ;  /* 0x20000013ff087230 */ /* 0x004fca0000004100 */
[----:B------:R-:W-:Y:S01]  /*2970*/  FMUL R9, R8, R59 ;  /* 0x0000003b08097220 */ /* 0x000fe20000400000 */
[----:B------:R-:W-:-:S03]  /*2980*/  LEA R8, P3, R14, R80, 0x1 ;  /* 0x000000500e087211 */ /* 0x000fc600078608ff */
[----:B------:R-:W-:-:S05]  /*2990*/  FFMA R9, R26, R58, R9 ;  /* 0x0000003a1a097223 */ /* 0x000fca0000000009 */
[----:B------:R-:W-:Y:S02]  /*29a0*/  F2FP.F16.F32.PACK_AB R12, RZ, R9 ;  /* 0x00000009ff0c723e */ /* 0x000fe400000000ff */
[----:B------:R-:W-:-:S03]  /*29b0*/  LEA.HI.X R9, R14, R81, R2, 0x1, P3 ;  /* 0x000000510e097211 */ /* 0x000fc600018f0c02 */
[----:B------:R1:W-:Y:S01]  /*29c0*/  @P2 STG.E.U16 desc[UR36][R10.64], R12 ;  /* 0x0000000c0a002986 */ /* 0x0003e2000c101524 */
[----:B------:R-:W-:Y:S05]  /*29d0*/  @!P0 BRA `(.L_x_44) ;  /* 0x0000000000048947 */ /* 0x000fea0003800000 */
[----:B------:R2:W5:Y:S02]  /*29e0*/  LDG.E.LTC128B.U16 R19, desc[UR36][R8.64+0x2] ;  /* 0x0000022408137981 */ /* 0x000564000c1e1520 */
.L_x_44:
[----:B------:R-:W-:Y:S05]  /*29f0*/  BSYNC B1 ;  /* 0x0000000000017941 */ /* 0x000fea0003800000 */
.L_x_43:
[----:B-----5:R-:W-:Y:S01]  /*2a00*/  HADD2.F32 R2, -RZ, R19.H0_H0 ;  /* 0x20000013ff027230 */ /* 0x020fe20000004100 */
[----:B------:R-:W-:Y:S01]  /*2a10*/  ISETP.GT.AND P1, PT, R3, 0x8, PT ;  /* 0x000000080300780c */ /* 0x000fe20003f24270 */
[----:B------:R-:W-:Y:S03]  /*2a20*/  BSSY B1, `(.L_x_45) ;  /* 0x0000008000017945 */ /* 0x000fe60003800000 */
[----:B------:R-:W-:Y:S01]  /*2a30*/  FMUL R2, R2, R59 ;  /* 0x0000003b02027220 */ /* 0x000fe20000400000 */
[----:B------:R-:W-:-:S03]  /*2a40*/  ISETP.GT.AND P2, PT, R0, RZ, P1 ;  /* 0x000000ff0000720c */ /* 0x000fc60000f44270 */
[----:B------:R-:W-:-:S05]  /*2a50*/  FFMA R2, R27, R58, R2 ;  /* 0x0000003a1b027223 */ /* 0x000fca0000000002 */
[----:B------:R-:W-:-:S05]  /*2a60*/  F2FP.F16.F32.PACK_AB R2, RZ, R2 ;  /* 0x00000002ff02723e */ /* 0x000fca00000000ff */
[----:B------:R3:W-:Y:S01]  /*2a70*/  @P0 STG.E.U16 desc[UR36][R10.64+0x2], R2 ;  /* 0x000002020a000986 */ /* 0x0007e2000c101524 */
[----:B------:R-:W-:Y:S05]  /*2a80*/  @!P2 BRA `(.L_x_46) ;  /* 0x000000000004a947 */ /* 0x000fea0003800000 */
[----:B------:R4:W5:Y:S02]  /*2a90*/  LDG.E.LTC128B.U16 R19, desc[UR36][R4.64+0x10] ;  /* 0x0000102404137981 */ /* 0x000964000c1e1520 */
.L_x_46:
[----:B------:R-:W-:Y:S05]  /*2aa0*/  BSYNC B1 ;  /* 0x0000000000017941 */ /* 0x000fea0003800000 */
.L_x_45:
[----:B---3-5:R-:W-:Y:S01]  /*2ab0*/  HADD2.F32 R2, -RZ, R19.H0_H0 ;  /* 0x20000013ff027230 */ /* 0x028fe20000004100 */
        /* <DEDUP_REMOVED lines=9> */
.L_x_48:
[----:B------:R-:W-:Y:S05]  /*2b50*/  BSYNC B1 ;  /* 0x0000000000017941 */ /* 0x000fea0003800000 */
.L_x_47:
[----:B-----5:R-:W-:Y:S01]  /*2b60*/  HADD2.F32 R2, -RZ, R19.H0_H0 ;  /* 0x20000013ff027230 */ /* 0x020fe20000004100 */
[----:B------:R-:W-:Y:S01]  /*2b70*/  ISETP.GT.AND P1, PT, R0, 0x8, P1 ;  /* 0x000000080000780c */ /* 0x000fe20000f24270 */
[----:B------:R-:W-:Y:S03]  /*2b80*/  BSSY B1, `(.L_x_49) ;  /* 0x0000007000017945 */ /* 0x000fe60003800000 */
[----:B------:R-:W-:-:S04]  /*2b90*/  FMUL R2, R2, R59 ;  /* 0x0000003b02027220 */ /* 0x000fc80000400000 */
[----:B------:R-:W-:-:S05]  /*2ba0*/  FFMA R2, R29, R58, R2 ;  /* 0x0000003a1d027223 */ /* 0x000fca0000000002 */
[----:B------:R-:W-:-:S05]  /*2bb0*/  F2FP.F16.F32.PACK_AB R2, RZ, R2 ;  /* 0x00000002ff02723e */ /* 0x000fca00000000ff */
[----:B------:R0:W-:Y:S01]  /*2bc0*/  @P3 STG.E.U16 desc[UR36][R6.64+0x12], R2 ;  /* 0x0000120206003986 */ /* 0x0001e2000c101524 */
[----:B------:R-:W-:Y:S05]  /*2bd0*/  @!P1 BRA `(.L_x_50) ;  /* 0x0000000000049947 */ /* 0x000fea0003800000 */
[----:B------:R0:W5:Y:S02]  /*2be0*/  LDG.E.LTC128B.U16 R19, desc[UR36][R8.64+0x10] ;  /* 0x0000102408137981 */ /* 0x000164000c1e1520 */
.L_x_50:
[----:B------:R-:W-:Y:S05]  /*2bf0*/  BSYNC B1 ;  /* 0x0000000000017941 */ /* 0x000fea0003800000 */
.L_x_49:
[----:B0----5:R-:W-:Y:S01]  /*2c00*/  HADD2.F32 R2, -RZ, R19.H0_H0 ;  /* 0x20000013ff027230 */ /* 0x021fe20000004100 */
[----:B------:R-:W-:Y:S01]  /*2c10*/  ISETP.GT.AND P0, PT, R0, 0x8, P0 ;  /* 0x000000080000780c */ /* 0x000fe20000704270 */
[----:B------:R-:W-:Y:S03]  /*2c20*/  BSSY B1, `(.L_x_51) ;  /* 0x0000007000017945 */ /* 0x000fe60003800000 */
[----:B---3--:R-:W-:-:S04]  /*2c30*/  FMUL R13, R2, R59 ;  /* 0x0000003b020d7220 */ /* 0x008fc80000400000 */
[----:B------:R-:W-:-:S05]  /*2c40*/  FFMA R13, R30, R58, R13 ;  /* 0x0000003a1e0d7223 */ /* 0x000fca000000000d */
[----:B------:R-:W-:-:S05]  /*2c50*/  F2FP.F16.F32.PACK_AB R13, RZ, R13 ;  /* 0x0000000dff0d723e */ /* 0x000fca00000000ff */
[----:B------:R0:W-:Y:S01]  /*2c60*/  @P1 STG.E.U16 desc[UR36][R10.64+0x10], R13 ;  /* 0x0000100d0a001986 */ /* 0x0001e2000c101524 */
[----:B------:R-:W-:Y:S05]  /*2c70*/  @!P0 BRA `(.L_x_52) ;  /* 0x0000000000048947 */ /* 0x000fea0003800000 */
[----:B------:R3:W5:Y:S02]  /*2c80*/  LDG.E.LTC128B.U16 R19, desc[UR36][R8.64+0x12] ;  /* 0x0000122408137981 */ /* 0x000764000c1e1520 */
.L_x_52:
[----:B------:R-:W-:Y:S05]  /*2c90*/  BSYNC B1 ;  /* 0x0000000000017941 */ /* 0x000fea0003800000 */
.L_x_51:
        /* <DEDUP_REMOVED lines=10> */
.L_x_54:
[----:B------:R-:W-:Y:S05]  /*2d40*/  BSYNC B1 ;  /* 0x0000000000017941 */ /* 0x000fea0003800000 */
.L_x_53:
[----:B0----5:R-:W-:Y:S01]  /*2d50*/  HADD2.F32 R2, -RZ, R19.H0_H0 ;  /* 0x20000013ff027230 */ /* 0x021fe20000004100 */
        /* <DEDUP_REMOVED lines=9> */
.L_x_56:
[----:B------:R-:W-:Y:S05]  /*2df0*/  BSYNC B1 ;  /* 0x0000000000017941 */ /* 0x000fea0003800000 */
.L_x_55:
        /* <DEDUP_REMOVED lines=9> */
.L_x_58:
[----:B------:R-:W-:Y:S05]  /*2e90*/  BSYNC B1 ;  /* 0x0000000000017941 */ /* 0x000fea0003800000 */
.L_x_57:
[----:B0----5:R-:W-:Y:S01]  /*2ea0*/  HADD2.F32 R2, -RZ, R19.H0_H0 ;  /* 0x20000013ff027230 */ /* 0x021fe20000004100 */
        /* <DEDUP_REMOVED lines=8> */
.L_x_60:
[----:B------:R-:W-:Y:S05]  /*2f30*/  BSYNC B1 ;  /* 0x0000000000017941 */ /* 0x000fea0003800000 */
.L_x_59:
        /* <DEDUP_REMOVED lines=10> */
.L_x_62:
[----:B------:R-:W-:Y:S05]  /*2fe0*/  BSYNC B1 ;  /* 0x0000000000017941 */ /* 0x000fea0003800000 */
.L_x_61:
        /* <DEDUP_REMOVED lines=10> */
.L_x_64:
[----:B------:R-:W-:Y:S05]  /*3090*/  BSYNC B1 ;  /* 0x0000000000017941 */ /* 0x000fea0003800000 */
.L_x_63:
        /* <DEDUP_REMOVED lines=9> */
.L_x_66:
[----:B------:R-:W-:Y:S05]  /*3130*/  BSYNC B1 ;  /* 0x0000000000017941 */ /* 0x000fea0003800000 */
.L_x_65:
        /* <DEDUP_REMOVED lines=9> */
.L_x_68:
[----:B------:R-:W-:Y:S05]  /*31d0*/  BSYNC B1 ;  /* 0x0000000000017941 */ /* 0x000fea0003800000 */
.L_x_67:
        /* <DEDUP_REMOVED lines=10> */
.L_x_70:
[----:B------:R-:W-:Y:S05]  /*3280*/  BSYNC B1 ;  /* 0x0000000000017941 */ /* 0x000fea0003800000 */
.L_x_69:
        /* <DEDUP_REMOVED lines=10> */
.L_x_72:
[----:B------:R-:W-:Y:S05]  /*3330*/  BSYNC B1 ;  /* 0x0000000000017941 */ /* 0x000fea0003800000 */
.L_x_71:
        /* <DEDUP_REMOVED lines=9> */
.L_x_74:
[----:B------:R-:W-:Y:S05]  /*33d0*/  BSYNC B1 ;  /* 0x0000000000017941 */ /* 0x000fea0003800000 */
.L_x_73:
        /* <DEDUP_REMOVED lines=9> */
.L_x_76:
[----:B------:R-:W-:Y:S05]  /*3470*/  BSYNC B1 ;  /* 0x0000000000017941 */ /* 0x000fea0003800000 */
.L_x_75:
        /* <DEDUP_REMOVED lines=10> */
.L_x_78:
[----:B------:R-:W-:Y:S05]  /*3520*/  BSYNC B1 ;  /* 0x0000000000017941 */ /* 0x000fea0003800000 */
.L_x_77:
        /* <DEDUP_REMOVED lines=10> */
.L_x_80:
[----:B------:R-:W-:Y:S05]  /*35d0*/  BSYNC B1 ;  /* 0x0000000000017941 */ /* 0x000fea0003800000 */
.L_x_79:
        /* <DEDUP_REMOVED lines=9> */
.L_x_82:
[----:B------:R-:W-:Y:S05]  /*3670*/  BSYNC B1 ;  /* 0x0000000000017941 */ /* 0x000fea0003800000 */
.L_x_81:
        /* <DEDUP_REMOVED lines=9> */
.L_x_84:
[----:B------:R-:W-:Y:S05]  /*3710*/  BSYNC B1 ;  /* 0x0000000000017941 */ /* 0x000fea0003800000 */
.L_x_83:
        /* <DEDUP_REMOVED lines=10> */
.L_x_86:
[----:B------:R-:W-:Y:S05]  /*37c0*/  BSYNC B1 ;  /* 0x0000000000017941 */ /* 0x000fea0003800000 */
.L_x_85:
        /* <DEDUP_REMOVED lines=10> */
.L_x_88:
[----:B------:R-:W-:Y:S05]  /*3870*/  BSYNC B1 ;  /* 0x0000000000017941 */ /* 0x000fea0003800000 */
.L_x_87:
        /* <DEDUP_REMOVED lines=9> */
.L_x_90:
[----:B------:R-:W-:Y:S05]  /*3910*/  BSYNC B1 ;  /* 0x0000000000017941 */ /* 0x000fea0003800000 */
.L_x_89:
        /* <DEDUP_REMOVED lines=9> */
.L_x_92:
[----:B------:R-:W-:Y:S05]  /*39b0*/  BSYNC B1 ;  /* 0x0000000000017941 */ /* 0x000fea0003800000 */
.L_x_91:
        /* <DEDUP_REMOVED lines=10> */
.L_x_94:
[----:B------:R-:W-:Y:S05]  /*3a60*/  BSYNC B1 ;  /* 0x0000000000017941 */ /* 0x000fea0003800000 */
.L_x_93:
[----:B0----5:R-:W-:Y:S01]  /*3a70*/  HADD2.F32 R2, -RZ, R19.H0_H0 ;  /* 0x20000013ff027230 */ /* 0x021fe20000004100 */
[----:B------:R-:W-:Y:S01]  /*3a80*/  ISETP.GT.AND P0, PT, R3, 0x39, PT ;  /* 0x000000390300780c */ /* 0x000fe20003f04270 */
[----:B------:R-:W-:Y:S01]  /*3a90*/  @P2 IMAD.MOV.U32 R3, RZ, RZ, R7 ;  /* 0x000000ffff032224 */ /* 0x000fe200078e0007 */
[----:B------:R-:W-:Y:S02]  /*3aa0*/  BSSY B1, `(.L_x_95) ;  /* 0x0000009000017945 */ /* 0x000fe40003800000 */
[----:B------:R-:W-:Y:S01]  /*3ab0*/  FMUL R13, R2, R59 ;  /* 0x0000003b020d7220 */ /* 0x000fe20000400000 */
[----:B------:R-:W-:Y:S01]  /*3ac0*/  @P2 IMAD.MOV.U32 R2, RZ, RZ, R6 ;  /* 0x000000ffff022224 */ /* 0x000fe200078e0006 */
[----:B------:R-:W-:Y:S02]  /*3ad0*/  ISETP.GT.AND P3, PT, R0, RZ, P0 ;  /* 0x000000ff0000720c */ /* 0x000fe40000764270 */
[----:B------:R-:W-:-:S05]  /*3ae0*/  FFMA R13, R52, R58, R13 ;  /* 0x0000003a340d7223 */ /* 0x000fca000000000d */
[----:B------:R-:W-:-:S05]  /*3af0*/  F2FP.F16.F32.PACK_AB R13, RZ, R13 ;  /* 0x0000000dff0d723e */ /* 0x000fca00000000ff */
[----:B------:R0:W-:Y:S01]  /*3b00*/  @P2 STG.E.U16 desc[UR36][R2.64+0x70], R13 ;  /* 0x0000700d02002986 */ /* 0x0001e2000c101524 */
[----:B------:R-:W-:Y:S05]  /*3b10*/  @!P3 BRA `(.L_x_96) ;  /* 0x000000000004b947 */ /* 0x000fea0003800000 */
[----:B------:R0:W5:Y:S02]  /*3b20*/  LDG.E.LTC128B.U16 R19, desc[UR36][R4.64+0x72] ;  /* 0x0000722404137981 */ /* 0x000164000c1e1520 */
.L_x_96:
[----:B------:R-:W-:Y:S05]  /*3b30*/  BSYNC B1 ;  /* 0x0000000000017941 */ /* 0x000fea0003800000 */
.L_x_95:
        /* <DEDUP_REMOVED lines=9> */
.L_x_98:
[----:B------:R-:W-:Y:S05]  /*3bd0*/  BSYNC B1 ;  /* 0x0000000000017941 */ /* 0x000fea0003800000 */
.L_x_97:
[----:B0----5:R-:W-:Y:S01]  /*3be0*/  HADD2.F32 R2, -RZ, R19.H0_H0 ;  /* 0x20000013ff027230 */ /* 0x021fe20000004100 */
[----:B------:R-:W-:Y:S01]  /*3bf0*/  ISETP.GT.AND P0, PT, R0, 0x8, P0 ;  /* 0x000000080000780c */ /* 0x000fe20000704270 */
[----:B------:R-:W-:Y:S03]  /*3c00*/  BSSY B1, `(.L_x_99) ;  /* 0x000000a000017945 */ /* 0x000fe60003800000 */
[----:B------:R-:W-:Y:S01]  /*3c10*/  FMUL R3, R2, R59 ;  /* 0x0000003b02037220 */ /* 0x000fe20000400000 */
[----:B------:R-:W-:-:S03]  /*3c20*/  @P1 IMAD.MOV.U32 R2, RZ, RZ, R10 ;  /* 0x000000ffff021224 */ /* 0x000fc600078e000a */
[----:B------:R-:W-:-:S05]  /*3c30*/  FFMA R3, R54, R58, R3 ;  /* 0x0000003a36037223 */ /* 0x000fca0000000003 */
[----:B------:R-:W-:-:S04]  /*3c40*/  F2FP.F16.F32.PACK_AB R3, RZ, R3 ;  /* 0x00000003ff03723e */ /* 0x000fc800000000ff */
[----:B----4-:R-:W-:Y:S01]  /*3c50*/  PRMT R4, R3, 0x7610, R4 ;  /* 0x0000761003047816 */ /* 0x010fe20000000004 */
[----:B------:R-:W-:-:S05]  /*3c60*/  @P1 IMAD.MOV.U32 R3, RZ, RZ, R11 ;  /* 0x000000ffff031224 */ /* 0x000fca00078e000b */
[----:B------:R0:W-:Y:S01]  /*3c70*/  @P1 STG.E.U16 desc[UR36][R2.64+0x70], R4 ;  /* 0x0000700402001986 */ /* 0x0001e2000c101524 */
[----:B------:R-:W-:Y:S05]  /*3c80*/  @!P0 BRA `(.L_x_100) ;  /* 0x0000000000048947 */ /* 0x000fea0003800000 */
[----:B------:R4:W5:Y:S02]  /*3c90*/  LDG.E.LTC128B.U16 R19, desc[UR36][R8.64+0x72] ;  /* 0x0000722408137981 */ /* 0x000964000c1e1520 */
.L_x_100:
[----:B------:R-:W-:Y:S05]  /*3ca0*/  BSYNC B1 ;  /* 0x0000000000017941 */ /* 0x000fea0003800000 */
.L_x_99:
[----:B------:R-:W-:Y:S05]  /*3cb0*/  @!P0 BRA `(.L_x_101) ;  /* 0x0000000800a88947 */ /* 0x000fea0003800000 */
[----:B-----5:R-:W-:-:S05]  /*3cc0*/  HADD2.F32 R0, -RZ, R19.H0_H0 ;  /* 0x20000013ff007230 */ /* 0x020fca0000004100 */
[----:B------:R-:W-:-:S04]  /*3cd0*/  FMUL R0, R0, R59 ;  /* 0x0000003b00007220 */ /* 0x000fc80000400000 */
[----:B------:R-:W-:-:S05]  /*3ce0*/  FFMA R0, R55, R58, R0 ;  /* 0x0000003a37007223 */ /* 0x000fca0000000000 */
[----:B------:R-:W-:-:S05]  /*3cf0*/  F2FP.F16.F32.PACK_AB R0, RZ, R0 ;  /* 0x00000000ff00723e */ /* 0x000fca00000000ff */
[----:B------:R0:W-:Y:S01]  /*3d00*/  STG.E.U16 desc[UR36][R10.64+0x72], R0 ;  /* 0x000072000a007986 */ /* 0x0001e2000c101524 */
[----:B------:R-:W-:Y:S05]  /*3d10*/  BRA `(.L_x_101) ;  /* 0x0000000800907947 */ /* 0x000fea0003800000 */
.L_x_40:
[----:B------:R-:W-:Y:S01]  /*3d20*/  ISETP.GT.AND P0, PT, R3, 0x1, PT ;  /* 0x000000010300780c */ /* 0x000fe20003f04270 */
[----:B------:R-:W-:Y:S01]  /*3d30*/  ULDC.64 UR4, c[0x0][0x5c0] ;  /* 0x0001700000047ab9 */ /* 0x000fe20000000a00 */
[-C--:B------:R-:W-:Y:S01]  /*3d40*/  FMUL R24, R24, R58.reuse ;  /* 0x0000003a18187220 */ /* 0x080fe20000400000 */
[-C--:B------:R-:W-:Y:S01]  /*3d50*/  FMUL R25, R25, R58.reuse ;  /* 0x0000003a19197220 */ /* 0x080fe20000400000 */
[----:B------:R-:W-:Y:S01]  /*3d60*/  ISETP.GT.AND P3, PT, R0, RZ, P0 ;  /* 0x000000ff0000720c */ /* 0x000fe20000764270 */
[-C--:B------:R-:W-:Y:S01]  /*3d70*/  FMUL R26, R26, R58.reuse ;  /* 0x0000003a1a1a7220 */ /* 0x080fe20000400000 */
[----:B------:R-:W-:Y:S01]  /*3d80*/  LEA R4, P4, R70, UR4, 0x1 ;  /* 0x0000000446047c11 */ /* 0x000fe2000f8808ff */
[----:B------:R-:W-:Y:S01]  /*3d90*/  FMUL R27, R27, R58 ;  /* 0x0000003a1b1b7220 */ /* 0x000fe20000400000 */
[----:B------:R-:W-:Y:S01]  /*3da0*/  F2FP.F16.F32.PACK_AB R24, RZ, R24 ;  /* 0x00000018ff18723e */ /* 0x000fe200000000ff */
[-C--:B------:R-:W-:Y:S01]  /*3db0*/  FMUL R28, R28, R58.reuse ;  /* 0x0000003a1c1c7220 */ /* 0x080fe20000400000 */
[----:B------:R-:W-:Y:S01]  /*3dc0*/  LEA.HI.X R5, R70, UR5, R7, 0x1, P4 ;  /* 0x0000000546057c11 */ /* 0x000fe2000a0f0c07 */
[-C--:B------:R-:W-:Y:S01]  /*3dd0*/  FMUL R29, R29, R58.reuse ;  /* 0x0000003a1d1d7220 */ /* 0x080fe20000400000 */
[----:B------:R-:W-:Y:S01]  /*3de0*/  F2FP.F16.F32.PACK_AB R25, RZ, R25 ;  /* 0x00000019ff19723e */ /* 0x000fe200000000ff */
[-C--:B------:R-:W-:Y:S01]  /*3df0*/  FMUL R30, R30, R58.reuse ;  /* 0x0000003a1e1e7220 */ /* 0x080fe20000400000 */
[----:B------:R-:W-:Y:S01]  /*3e00*/  SHF.L.U64.HI R77, R76, 0x4, R77 ;  /* 0x000000044c4d7819 */ /* 0x000fe2000001024d */
[----:B------:R-:W-:Y:S01]  /*3e10*/  @P1 STG.E.U16 desc[UR36][R4.64], R24 ;  /* 0x0000001804001986 */ /* 0x000fe2000c101524 */
[----:B------:R-:W-:Y:S01]  /*3e20*/  ISETP.GT.AND P1, PT, R3, 0x8, PT ;  /* 0x000000080300780c */ /* 0x000fe20003f24270 */
[----:B------:R-:W-:Y:S01]  /*3e30*/  FMUL R31, R31, R58 ;  /* 0x0000003a1f1f7220 */ /* 0x000fe20000400000 */
[----:B------:R-:W-:Y:S01]  /*3e40*/  ISETP.GT.AND P4, PT, R0, 0x8, P0 ;  /* 0x000000080000780c */ /* 0x000fe20000784270 */
[----:B------:R-:W-:Y:S01]  /*3e50*/  @P3 STG.E.U16 desc[UR36][R4.64+0x2], R25 ;  /* 0x0000021904003986 */ /* 0x000fe2000c101524 */
[----:B------:R-:W-:Y:S01]  /*3e60*/  LEA R6, P3, R76, R4, 0x4 ;  /* 0x000000044c067211 */ /* 0x000fe200078620ff */
[-C--:B------:R-:W-:Y:S01]  /*3e70*/  FMUL R32, R32, R58.reuse ;  /* 0x0000003a20207220 */ /* 0x080fe20000400000 */
[C---:B------:R-:W-:Y:S01]  /*3e80*/  ISETP.GT.AND P2, PT, R0.reuse, 0x8, P2 ;  /* 0x000000080000780c */ /* 0x040fe20001744270 */
[-C--:B------:R-:W-:Y:S01]  /*3e90*/  FMUL R33, R33, R58.reuse ;  /* 0x0000003a21217220 */ /* 0x080fe20000400000 */
[----:B------:R-:W-:Y:S01]  /*3ea0*/  ISETP.GT.AND P0, PT, R3, 0x9, PT ;  /* 0x000000090300780c */ /* 0x000fe20003f04270 */
[----:B------:R-:W-:Y:S01]  /*3eb0*/  IMAD.X R7, R77, 0x1, R5, P3 ;  /* 0x000000014d077824 */ /* 0x000fe200018e0605 */
[----:B------:R-:W-:Y:S01]  /*3ec0*/  ISETP.GT.AND P5, PT, R0, RZ, P1 ;  /* 0x000000ff0000720c */ /* 0x000fe20000fa4270 */
[-C--:B------:R-:W-:Y:S01]  /*3ed0*/  FMUL R34, R34, R58.reuse ;  /* 0x0000003a22227220 */ /* 0x080fe20000400000 */
[----:B------:R-:W-:Y:S01]  /*3ee0*/  ISETP.GT.AND P3, PT, R0, RZ, P0 ;  /* 0x000000ff0000720c */ /* 0x000fe20000764270 */
[----:B------:R-:W-:Y:S01]  /*3ef0*/  FMUL R35, R35, R58 ;  /* 0x0000003a23237220 */ /* 0x000fe20000400000 */
[----:B------:R-:W-:Y:S01]  /*3f00*/  F2FP.F16.F32.PACK_AB R26, RZ, R26 ;  /* 0x0000001aff1a723e */ /* 0x000fe200000000ff */
[-C--:B------:R-:W-:Y:S01]  /*3f10*/  FMUL R36, R36, R58.reuse ;  /* 0x0000003a24247220 */ /* 0x080fe20000400000 */
[----:B------:R-:W-:Y:S01]  /*3f20*/  F2FP.F16.F32.PACK_AB R27, RZ, R27 ;  /* 0x0000001bff1b723e */ /* 0x000fe200000000ff */
[----:B------:R-:W-:Y:S01]  /*3f30*/  FMUL R37, R37, R58 ;  /* 0x0000003a25257220 */ /* 0x000fe20000400000 */
[----:B------:R-:W-:Y:S01]  /*3f40*/  F2FP.F16.F32.PACK_AB R28, RZ, R28 ;  /* 0x0000001cff1c723e */ /* 0x000fe200000000ff */
[----:B------:R-:W-:Y:S01]  /*3f50*/  @P2 STG.E.U16 desc[UR36][R6.64], R26 ;  /* 0x0000001a06002986 */ /* 0x000fe2000c101524 */
[----:B------:R-:W-:Y:S01]  /*3f60*/  F2FP.F16.F32.PACK_AB R29, RZ, R29 ;  /* 0x0000001dff1d723e */ /* 0x000fe200000000ff */
[-C--:B------:R-:W-:Y:S01]  /*3f70*/  FMUL R38, R38, R58.reuse ;  /* 0x0000003a26267220 */ /* 0x080fe20000400000 */
[C---:B------:R-:W-:Y:S01]  /*3f80*/  ISETP.GT.AND P2, PT, R0.reuse, 0x8, P1 ;  /* 0x000000080000780c */ /* 0x040fe20000f44270 */
[----:B------:R-:W-:Y:S01]  /*3f90*/  @P4 STG.E.U16 desc[UR36][R6.64+0x2], R27 ;  /* 0x0000021b06004986 */ /* 0x000fe2000c101524 */
[----:B------:R-:W-:Y:S01]  /*3fa0*/  ISETP.GT.AND P1, PT, R3, 0x10, PT ;  /* 0x000000100300780c */ /* 0x000fe20003f24270 */
[----:B------:R-:W-:Y:S01]  /*3fb0*/  FMUL R39, R39, R58 ;  /* 0x0000003a27277220 */ /* 0x000fe20000400000 */
[----:B------:R-:W-:Y:S01]  /*3fc0*/  F2FP.F16.F32.PACK_AB R30, RZ, R30 ;  /* 0x0000001eff1e723e */ /* 0x000fe200000000ff */
[----:B------:R-:W-:Y:S01]  /*3fd0*/  @P5 STG.E.U16 desc[UR36][R4.64+0x10], R28 ;  /* 0x0000101c04005986 */ /* 0x000fe2000c101524 */
[----:B------:R-:W-:Y:S01]  /*3fe0*/  ISETP.GT.AND P4, PT, R0, RZ, P1 ;  /* 0x000000ff0000720c */ /* 0x000fe20000f84270 */
[-C--:B------:R-:W-:Y:S01]  /*3ff0*/  FMUL R40, R40, R58.reuse ;  /* 0x0000003a28287220 */ /* 0x080fe20000400000 */
[----:B------:R-:W-:Y:S01]  /*4000*/  F2FP.F16.F32.PACK_AB R31, RZ, R31 ;  /* 0x0000001fff1f723e */ /* 0x000fe200000000ff */
[----:B------:R-:W-:Y:S01]  /*4010*/  @P3 STG.E.U16 desc[UR36][R4.64+0x12], R29 ;  /* 0x0000121d04003986 */ /* 0x000fe2000c101524 */
[----:B------:R-:W-:Y:S01]  /*4020*/  ISETP.GT.AND P3, PT, R0, 0x8, P0 ;  /* 0x000000080000780c */ /* 0x000fe20000764270 */
[----:B------:R-:W-:Y:S01]  /*4030*/  FMUL R41, R41, R58 ;  /* 0x0000003a29297220 */ /* 0x000fe20000400000 */
[----:B------:R-:W-:Y:S01]  /*4040*/  ISETP.GT.AND P0, PT, R3, 0x11, PT ;  /* 0x000000110300780c */ /* 0x000fe20003f04270 */
[----:B------:R-:W-:Y:S01]  /*4050*/  @P2 STG.E.U16 desc[UR36][R6.64+0x10], R30 ;  /* 0x0000101e06002986 */ /* 0x000fe2000c101524 */
[----:B------:R-:W-:Y:S01]  /*4060*/  F2FP.F16.F32.PACK_AB R32, RZ, R32 ;  /* 0x00000020ff20723e */ /* 0x000fe200000000ff */
[-C--:B------:R-:W-:Y:S01]  /*4070*/  FMUL R42, R42, R58.reuse ;  /* 0x0000003a2a2a7220 */ /* 0x080fe20000400000 */
[C---:B------:R-:W-:Y:S01]  /*4080*/  ISETP.GT.AND P5, PT, R0.reuse, RZ, P0 ;  /* 0x000000ff0000720c */ /* 0x040fe200007a4270 */
[-C--:B------:R-:W-:Y:S01]  /*4090*/  FMUL R43, R43, R58.reuse ;  /* 0x0000003a2b2b7220 */ /* 0x080fe20000400000 */
[----:B------:R-:W-:Y:S01]  /*40a0*/  ISETP.GT.AND P2, PT, R0, 0x8, P1 ;  /* 0x000000080000780c */ /* 0x000fe20000f44270 */
[-C--:B------:R-:W-:Y:S01]  /*40b0*/  FMUL R44, R44, R58.reuse ;  /* 0x0000003a2c2c7220 */ /* 0x080fe20000400000 */
[----:B------:R-:W-:Y:S01]  /*40c0*/  ISETP.GT.AND P1, PT, R3, 0x18, PT ;  /* 0x000000180300780c */ /* 0x000fe20003f24270 */
[-C--:B------:R-:W-:Y:S01]  /*40d0*/  FMUL R45, R45, R58.reuse ;  /* 0x0000003a2d2d7220 */ /* 0x080fe20000400000 */
[----:B------:R-:W-:Y:S01]  /*40e0*/  F2FP.F16.F32.PACK_AB R33, RZ, R33 ;  /* 0x00000021ff21723e */ /* 0x000fe200000000ff */
[----:B------:R-:W-:Y:S01]  /*40f0*/  @P3 STG.E.U16 desc[UR36][R6.64+0x12], R31 ;  /* 0x0000121f06003986 */ /* 0x000fe2000c101524 */
[----:B------:R-:W-:Y:S01]  /*4100*/  ISETP.GT.AND P3, PT, R0, 0x8, P0 ;  /* 0x000000080000780c */ /* 0x000fe20000764270 */
[-C--:B------:R-:W-:Y:S01]  /*4110*/  FMUL R46, R46, R58.reuse ;  /* 0x0000003a2e2e7220 */ /* 0x080fe20000400000 */
[----:B------:R-:W-:Y:S01]  /*4120*/  ISETP.GT.AND P0, PT, R3, 0x19, PT ;  /* 0x000000190300780c */ /* 0x000fe20003f04270 */
[----:B------:R-:W-:Y:S01]  /*4130*/  @P4 STG.E.U16 desc[UR36][R4.64+0x20], R32 ;  /* 0x0000202004004986 */ /* 0x000fe2000c101524 */
[C---:B------:R-:W-:Y:S01]  /*4140*/  ISETP.GT.AND P4, PT, R0.reuse, RZ, P1 ;  /* 0x000000ff0000720c */ /* 0x040fe20000f84270 */
[----:B------:R-:W-:Y:S01]  /*4150*/  FMUL R47, R47, R58 ;  /* 0x0000003a2f2f7220 */ /* 0x000fe20000400000 */
[----:B------:R-:W-:Y:S01]  /*4160*/  F2FP.F16.F32.PACK_AB R34, RZ, R34 ;  /* 0x00000022ff22723e */ /* 0x000fe200000000ff */
[----:B------:R-:W-:Y:S01]  /*4170*/  @P5 STG.E.U16 desc[UR36][R4.64+0x22], R33 ;  /* 0x0000222104005986 */ /* 0x000fe2000c101524 */
[----:B------:R-:W-:Y:S01]  /*4180*/  ISETP.GT.AND P5, PT, R0, RZ, P0 ;  /* 0x000000ff0000720c */ /* 0x000fe200007a4270 */
[----:B------:R-:W-:Y:S01]  /*4190*/  FMUL R48, R48, R58 ;  /* 0x0000003a30307220 */ /* 0x000fe20000400000 */
[----:B------:R-:W-:Y:S01]  /*41a0*/  F2FP.F16.F32.PACK_AB R35, RZ, R35 ;  /* 0x00000023ff23723e */ /* 0x000fe200000000ff */
[----:B------:R-:W-:Y:S01]  /*41b0*/  @P2 STG.E.U16 desc[UR36][R6.64+0x20], R34 ;  /* 0x0000202206002986 */ /* 0x000fe2000c101524 */
[----:B------:R-:W-:Y:S01]  /*41c0*/  F2FP.F16.F32.PACK_AB R36, RZ, R36 ;  /* 0x00000024ff24723e */ /* 0x000fe200000000ff */
[-C--:B------:R-:W-:Y:S01]  /*41d0*/  FMUL R49, R49, R58.reuse ;  /* 0x0000003a31317220 */ /* 0x080fe20000400000 */
[----:B------:R-:W-:Y:S01]  /*41e0*/  ISETP.GT.AND P2, PT, R0, 0x8, P1 ;  /* 0x000000080000780c */ /* 0x000fe20000f44270 */
[----:B------:R-:W-:Y:S01]  /*41f0*/  @P3 STG.E.U16 desc[UR36][R6.64+0x22], R35 ;  /* 0x0000222306003986 */ /* 0x000fe2000c101524 */
[----:B------:R-:W-:Y:S01]  /*4200*/  ISETP.GT.AND P1, PT, R3, 0x20, PT ;  /* 0x000000200300780c */ /* 0x000fe20003f24270 */
[-C--:B------:R-:W-:Y:S01]  /*4210*/  FMUL R50, R50, R58.reuse ;  /* 0x0000003a32327220 */ /* 0x080fe20000400000 */
[----:B------:R-:W-:Y:S01]  /*4220*/  F2FP.F16.F32.PACK_AB R37, RZ, R37 ;  /* 0x00000025ff25723e */ /* 0x000fe200000000ff */
[----:B------:R-:W-:Y:S01]  /*4230*/  @P4 STG.E.U16 desc[UR36][R4.64+0x30], R36 ;  /* 0x0000302404004986 */ /* 0x000fe2000c101524 */
[C---:B------:R-:W-:Y:S01]  /*4240*/  ISETP.GT.AND P3, PT, R0.reuse, 0x8, P0 ;  /* 0x000000080000780c */ /* 0x040fe20000764270 */
[-C--:B------:R-:W-:Y:S01]  /*4250*/  FMUL R51, R51, R58.reuse ;  /* 0x0000003a33337220 */ /* 0x080fe20000400000 */
[----:B------:R-:W-:Y:S01]  /*4260*/  ISETP.GT.AND P0, PT, R3, 0x21, PT ;  /* 0x000000210300780c */ /* 0x000fe20003f04270 */
[----:B------:R-:W-:Y:S01]  /*4270*/  @P5 STG.E.U16 desc[UR36][R4.64+0x32], R37 ;  /* 0x0000322504005986 */ /* 0x000fe2000c101524 */
        /* <DEDUP_REMOVED lines=10> */
[----:B------:R-:W-:-:S02]  /*4320*/  F2FP.F16.F32.PACK_AB R41, RZ, R41 ;  /* 0x00000029ff29723e */ /* 0x000fc400000000ff */
[C---:B------:R-:W-:Y:S01]  /*4330*/  ISETP.GT.AND P1, PT, R0.reuse, 0x8, P1 ;  /* 0x000000080000780c */ /* 0x040fe20000f24270 */
[----:B------:R-:W-:Y:S01]  /*4340*/  @P3 STG.E.U16 desc[UR36][R6.64+0x32], R39 ;  /* 0x0000322706003986 */ /* 0x000fe2000c101524 */
[C---:B------:R-:W-:Y:S02]  /*4350*/  ISETP.GT.AND P2, PT, R0.reuse, 0x8, P0 ;  /* 0x000000080000780c */ /* 0x040fe40000744270 */
[C---:B------:R-:W-:Y:S01]  /*4360*/  ISETP.GT.AND P0, PT, R3.reuse, 0x29, PT ;  /* 0x000000290300780c */ /* 0x040fe20003f04270 */
[----:B------:R-:W-:Y:S01]  /*4370*/  @P4 STG.E.U16 desc[UR36][R4.64+0x40], R40 ;  /* 0x0000402804004986 */ /* 0x000fe2000c101524 */
[----:B------:R-:W-:Y:S02]  /*4380*/  ISETP.GT.AND P4, PT, R3, 0x28, PT ;  /* 0x000000280300780c */ /* 0x000fe40003f84270 */
[----:B------:R-:W-:Y:S01]  /*4390*/  F2FP.F16.F32.PACK_AB R42, RZ, R42 ;  /* 0x0000002aff2a723e */ /* 0x000fe200000000ff */
[----:B------:R-:W-:Y:S01]  /*43a0*/  @P5 STG.E.U16 desc[UR36][R4.64+0x42], R41 ;  /* 0x0000422904005986 */ /* 0x000fe2000c101524 */
[----:B------:R-:W-:-:S02]  /*43b0*/  ISETP.GT.AND P5, PT, R0, RZ, P4 ;  /* 0x000000ff0000720c */ /* 0x000fc400027a4270 */
[C---:B------:R-:W-:Y:S01]  /*43c0*/  ISETP.GT.AND P3, PT, R0.reuse, RZ, P0 ;  /* 0x000000ff0000720c */ /* 0x040fe20000764270 */
[----:B------:R-:W-:Y:S01]  /*43d0*/  @P1 STG.E.U16 desc[UR36][R6.64+0x40], R42 ;  /* 0x0000402a06001986 */ /* 0x000fe2000c101524 */
[----:B------:R-:W-:Y:S02]  /*43e0*/  F2FP.F16.F32.PACK_AB R43, RZ, R43 ;  /* 0x0000002bff2b723e */ /* 0x000fe400000000ff */
[----:B------:R-:W-:Y:S02]  /*43f0*/  F2FP.F16.F32.PACK_AB R44, RZ, R44 ;  /* 0x0000002cff2c723e */ /* 0x000fe400000000ff */
[C---:B------:R-:W-:Y:S01]  /*4400*/  ISETP.GT.AND P4, PT, R0.reuse, 0x8, P4 ;  /* 0x000000080000780c */ /* 0x040fe20002784270 */
[----:B------:R-:W-:Y:S01]  /*4410*/  @P2 STG.E.U16 desc[UR36][R6.64+0x42], R43 ;  /* 0x0000422b06002986 */ /* 0x000fe2000c101524 */
[----:B------:R-:W-:Y:S02]  /*4420*/  F2FP.F16.F32.PACK_AB R45, RZ, R45 ;  /* 0x0000002dff2d723e */ /* 0x000fe400000000ff */
[----:B------:R-:W-:Y:S01]  /*4430*/  ISETP.GT.AND P2, PT, R3, 0x31, PT ;  /* 0x000000310300780c */ /* 0x000fe20003f44270 */
[----:B------:R-:W-:Y:S01]  /*4440*/  @P5 STG.E.U16 desc[UR36][R4.64+0x50], R44 ;  /* 0x0000502c04005986 */ /* 0x000fe2000c101524 */
[----:B------:R-:W-:-:S02]  /*4450*/  ISETP.GT.AND P5, PT, R0, 0x8, P0 ;  /* 0x000000080000780c */ /* 0x000fc400007a4270 */
[C---:B------:R-:W-:Y:S01]  /*4460*/  ISETP.GT.AND P1, PT, R3.reuse, 0x38, PT ;  /* 0x000000380300780c */ /* 0x040fe20003f24270 */
[----:B------:R-:W-:Y:S01]  /*4470*/  @P3 STG.E.U16 desc[UR36][R4.64+0x52], R45 ;  /* 0x0000522d04003986 */ /* 0x000fe2000c101524 */
[C---:B------:R-:W-:Y:S02]  /*4480*/  ISETP.GT.AND P3, PT, R3.reuse, 0x30, PT ;  /* 0x000000300300780c */ /* 0x040fe40003f64270 */
[----:B------:R-:W-:Y:S01]  /*4490*/  ISETP.GT.AND P0, PT, R3, 0x39, PT ;  /* 0x000000390300780c */ /* 0x000fe20003f04270 */
[----:B------:R-:W-:Y:S01]  /*44a0*/  @P4 IMAD.MOV.U32 R2, RZ, RZ, R6 ;  /* 0x000000ffff024224 */ /* 0x000fe200078e0006 */
[----:B------:R-:W-:Y:S01]  /*44b0*/  F2FP.F16.F32.PACK_AB R46, RZ, R46 ;  /* 0x0000002eff2e723e */ /* 0x000fe200000000ff */
[----:B------:R-:W-:Y:S01]  /*44c0*/  @P4 IMAD.MOV.U32 R3, RZ, RZ, R7 ;  /* 0x000000ffff034224 */ /* 0x000fe200078e0007 */
[----:B------:R-:W-:Y:S02]  /*44d0*/  F2FP.F16.F32.PACK_AB R47, RZ, R47 ;  /* 0x0000002fff2f723e */ /* 0x000fe400000000ff */
[----:B------:R-:W-:-:S02]  /*44e0*/  F2FP.F16.F32.PACK_AB R48, RZ, R48 ;  /* 0x00000030ff30723e */ /* 0x000fc400000000ff */
[----:B------:R1:W-:Y:S01]  /*44f0*/  @P4 STG.E.U16 desc[UR36][R2.64+0x50], R46 ;  /* 0x0000502e02004986 */ /* 0x0003e2000c101524 */
[C---:B------:R-:W-:Y:S02]  /*4500*/  ISETP.GT.AND P4, PT, R0.reuse, RZ, P2 ;  /* 0x000000ff0000720c */ /* 0x040fe40001784270 */
[----:B------:R-:W-:Y:S02]  /*4510*/  F2FP.F16.F32.PACK_AB R49, RZ, R49 ;  /* 0x00000031ff31723e */ /* 0x000fe400000000ff */
[----:B------:R-:W-:Y:S02]  /*4520*/  ISETP.GT.AND P2, PT, R0, 0x8, P2 ;  /* 0x000000080000780c */ /* 0x000fe40001744270 */
[----:B------:R-:W-:Y:S02]  /*4530*/  F2FP.F16.F32.PACK_AB R50, RZ, R50 ;  /* 0x00000032ff32723e */ /* 0x000fe400000000ff */
[----:B------:R-:W-:Y:S02]  /*4540*/  F2FP.F16.F32.PACK_AB R51, RZ, R51 ;  /* 0x00000033ff33723e */ /* 0x000fe400000000ff */
[----:B------:R-:W-:Y:S01]  /*4550*/  F2FP.F16.F32.PACK_AB R52, RZ, R52 ;  /* 0x00000034ff34723e */ /* 0x000fe200000000ff */
[----:B-1----:R-:W-:Y:S01]  /*4560*/  @P5 IMAD.MOV.U32 R2, RZ, RZ, R6 ;  /* 0x000000ffff025224 */ /* 0x002fe200078e0006 */
[----:B------:R-:W-:Y:S01]  /*4570*/  F2FP.F16.F32.PACK_AB R53, RZ, R53 ;  /* 0x00000035ff35723e */ /* 0x000fe200000000ff */
[----:B------:R-:W-:Y:S01]  /*4580*/  @P5 IMAD.MOV.U32 R3, RZ, RZ, R7 ;  /* 0x000000ffff035224 */ /* 0x000fe200078e0007 */
[----:B------:R-:W-:-:S02]  /*4590*/  F2FP.F16.F32.PACK_AB R54, RZ, R54 ;  /* 0x00000036ff36723e */ /* 0x000fc400000000ff */
[----:B------:R-:W-:Y:S02]  /*45a0*/  F2FP.F16.F32.PACK_AB R55, RZ, R55 ;  /* 0x00000037ff37723e */ /* 0x000fe400000000ff */
[----:B------:R1:W-:Y:S01]  /*45b0*/  @P5 STG.E.U16 desc[UR36][R2.64+0x52], R47 ;  /* 0x0000522f02005986 */ /* 0x0003e2000c101524 */
[C---:B------:R-:W-:Y:S02]  /*45c0*/  ISETP.GT.AND P5, PT, R0.reuse, RZ, P3 ;  /* 0x000000ff0000720c */ /* 0x040fe40001fa4270 */
[----:B------:R-:W-:-:S11]  /*45d0*/  ISETP.GT.AND P3, PT, R0, 0x8, P3 ;  /* 0x000000080000780c */ /* 0x000fd60001f64270 */
[----:B-1----:R-:W-:Y:S02]  /*45e0*/  @P5 IMAD.MOV.U32 R2, RZ, RZ, R4 ;  /* 0x000000ffff025224 */ /* 0x002fe400078e0004 */
[----:B------:R-:W-:-:S05]  /*45f0*/  @P5 IMAD.MOV.U32 R3, RZ, RZ, R5 ;  /* 0x000000ffff035224 */ /* 0x000fca00078e0005 */
[----:B------:R1:W-:Y:S01]  /*4600*/  @P5 STG.E.U16 desc[UR36][R2.64+0x60], R48 ;  /* 0x0000603002005986 */ /* 0x0003e2000c101524 */
[C---:B------:R-:W-:Y:S02]  /*4610*/  ISETP.GT.AND P5, PT, R0.reuse, RZ, P0 ;  /* 0x000000ff0000720c */ /* 0x040fe400007a4270 */
[----:B------:R-:W-:Y:S01]  /*4620*/  ISETP.GT.AND P0, PT, R0, 0x8, P0 ;  /* 0x000000080000780c */ /* 0x000fe20000704270 */
[----:B-1----:R-:W-:Y:S02]  /*4630*/  @P4 IMAD.MOV.U32 R2, RZ, RZ, R4 ;  /* 0x000000ffff024224 */ /* 0x002fe400078e0004 */
[----:B------:R-:W-:-:S05]  /*4640*/  @P4 IMAD.MOV.U32 R3, RZ, RZ, R5 ;  /* 0x000000ffff034224 */ /* 0x000fca00078e0005 */
[----:B------:R1:W-:Y:S01]  /*4650*/  @P4 STG.E.U16 desc[UR36][R2.64+0x62], R49 ;  /* 0x0000623102004986 */ /* 0x0003e2000c101524 */
[C---:B------:R-:W-:Y:S02]  /*4660*/  ISETP.GT.AND P4, PT, R0.reuse, RZ, P1 ;  /* 0x000000ff0000720c */ /* 0x040fe40000f84270 */
[----:B------:R-:W-:Y:S01]  /*4670*/  ISETP.GT.AND P1, PT, R0, 0x8, P1 ;  /* 0x000000080000780c */ /* 0x000fe20000f24270 */
[----:B-1----:R-:W-:Y:S02]  /*4680*/  @P3 IMAD.MOV.U32 R2, RZ, RZ, R6 ;  /* 0x000000ffff023224 */ /* 0x002fe400078e0006 */
[----:B------:R-:W-:-:S05]  /*4690*/  @P3 IMAD.MOV.U32 R3, RZ, RZ, R7 ;  /* 0x000000ffff033224 */ /* 0x000fca00078e0007 */
[----:B------:R1:W-:Y:S02]  /*46a0*/  @P3 STG.E.U16 desc[UR36][R2.64+0x60], R50 ;  /* 0x0000603202003986 */ /* 0x0003e4000c101524 */
[----:B-1----:R-:W-:Y:S02]  /*46b0*/  @P2 IMAD.MOV.U32 R2, RZ, RZ, R6 ;  /* 0x000000ffff022224 */ /* 0x002fe400078e0006 */
[----:B------:R-:W-:-:S05]  /*46c0*/  @P2 IMAD.MOV.U32 R3, RZ, RZ, R7 ;  /* 0x000000ffff032224 */ /* 0x000fca00078e0007 */
[----:B------:R1:W-:Y:S02]  /*46d0*/  @P2 STG.E.U16 desc[UR36][R2.64+0x62], R51 ;  /* 0x0000623302002986 */ /* 0x0003e4000c101524 */
[----:B-1----:R-:W-:Y:S02]  /*46e0*/  @P4 IMAD.MOV.U32 R2, RZ, RZ, R4 ;  /* 0x000000ffff024224 */ /* 0x002fe400078e0004 */
[----:B------:R-:W-:-:S05]  /*46f0*/  @P4 IMAD.MOV.U32 R3, RZ, RZ, R5 ;  /* 0x000000ffff034224 */ /* 0x000fca00078e0005 */
[----:B------:R1:W-:Y:S04]  /*4700*/  @P4 STG.E.U16 desc[UR36][R2.64+0x70], R52 ;  /* 0x0000703402004986 */ /* 0x0003e8000c101524 */
[----:B------:R2:W-:Y:S01]  /*4710*/  @P5 STG.E.U16 desc[UR36][R4.64+0x72], R53 ;  /* 0x0000723504005986 */ /* 0x0005e2000c101524 */
[----:B-1----:R-:W-:Y:S02]  /*4720*/  @P1 IMAD.MOV.U32 R2, RZ, RZ, R6 ;  /* 0x000000ffff021224 */ /* 0x002fe400078e0006 */
[----:B------:R-:W-:-:S05]  /*4730*/  @P1 IMAD.MOV.U32 R3, RZ, RZ, R7 ;  /* 0x000000ffff031224 */ /* 0x000fca00078e0007 */
[----:B------:R2:W-:Y:S04]  /*4740*/  @P1 STG.E.U16 desc[UR36][R2.64+0x70], R54 ;  /* 0x0000703602001986 */ /* 0x0005e8000c101524 */
[----:B------:R2:W-:Y:S02]  /*4750*/  @P0 STG.E.U16 desc[UR36][R6.64+0x72], R55 ;  /* 0x0000723706000986 */ /* 0x0005e4000c101524 */
.L_x_101:
[----:B------:R-:W-:Y:S05]  /*4760*/  BSYNC B0 ;  /* 0x0000000000007941 */ /* 0x000fea0003800000 */
.L_x_39:
[----:B0-2---:R-:W2:Y:S01]  /*4770*/  LDL.64 R2, [R1] ;  /* 0x0000000001027983 */ /* 0x005ea20000100a00 */
[----:B------:R-:W-:Y:S01]  /*4780*/  ULDC.64 UR4, c[0x0][0x650] ;  /* 0x0001940000047ab9 */ /* 0x000fe20000000a00 */
[----:B------:R0:W-:Y:S01]  /*4790*/  SYNCS.ARRIVE.TRANS64.A1T0 RZ, [R66+UR47], RZ ;  /* 0x000000ff42ff79a7 */ /* 0x0001e2000810002f */
[----:B------:R-:W-:Y:S01]  /*47a0*/  PRMT R0, RZ, 0x7610, R0 ;  /* 0x00007610ff007816 */ /* 0x000fe20000000000 */
[----:B-----5:R-:W-:Y:S02]  /*47b0*/  IMAD.MOV.U32 R19, RZ, RZ, -0x1 ;  /* 0xffffffffff137424 */ /* 0x020fe400078e00ff */
[----:B------:R-:W-:Y:S01]  /*47c0*/  IMAD.MOV.U32 R22, RZ, RZ, -0x1 ;  /* 0xffffffffff167424 */ /* 0x000fe200078e00ff */
[----:B--2---:R-:W-:-:S04]  /*47d0*/  LEA R18, P0, R2, R18, 0x1 ;  /* 0x0000001202127211 */ /* 0x004fc800078008ff */
[----:B------:R-:W-:Y:S01]  /*47e0*/  LEA.HI.X R17, R2, R17, R23, 0x1, P0 ;  /* 0x0000001102117211 */ /* 0x000fe200000f0c17 */
[----:B------:R-:W-:Y:S01]  /*47f0*/  IMAD.MOV.U32 R2, RZ, RZ, -0x1 ;  /* 0xffffffffff027424 */ /* 0x000fe200078e00ff */
[----:B------:R-:W-:-:S04]  /*4800*/  ISETP.GE.U32.AND P0, PT, R18, UR4, PT ;  /* 0x0000000412007c0c */ /* 0x000fc8000bf06070 */
[----:B------:R-:W-:-:S13]  /*4810*/  ISETP.GE.U32.AND.EX P0, PT, R17, UR5, PT, P0 ;  /* 0x0000000511007c0c */ /* 0x000fda000bf06100 */
[----:B0-----:R-:W-:Y:S05]  /*4820*/  @P0 BRA `(.L_x_102) ;  /* 0x0000000400700947 */ /* 0x001fea0003800000 */
[----:B-1----:R-:W0:Y:S01]  /*4830*/  S2R R10, SR_CTAID.X ;  /* 0x00000000000a7919 */ /* 0x002e220000002500 */
[----:B---34-:R-:W1:Y:S01]  /*4840*/  LDC.64 R8, c[0x0][0x628] ;  /* 0x00018a00ff087b82 */ /* 0x018e620000000a00 */
[----:B------:R-:W-:Y:S01]  /*4850*/  ULDC UR4, c[0x0][0x150] ;  /* 0x0000540000047ab9 */ /* 0x000fe20000000800 */
[----:B------:R-:W-:Y:S01]  /*4860*/  IMAD.MOV.U32 R6, RZ, RZ, R18 ;  /* 0x000000ffff067224 */ /* 0x000fe200078e0012 */
[----:B------:R-:W2:Y:S01]  /*4870*/  S2R R20, SR_CTAID.Y ;  /* 0x0000000000147919 */ /* 0x000ea20000002600 */
[----:B------:R-:W-:-:S04]  /*4880*/  IMAD.MOV.U32 R7, RZ, RZ, R17 ;  /* 0x000000ffff077224 */ /* 0x000fc800078e0011 */
[----:B------:R-:W3:Y:S08]  /*4890*/  LDC R15, c[0x0][0x144] ;  /* 0x00005100ff0f7b82 */ /* 0x000ef00000000800 */
[----:B------:R-:W4:Y:S08]  /*48a0*/  LDC R0, c[0x0][0x630] ;  /* 0x00018c00ff007b82 */ /* 0x000f300000000800 */
[----:B------:R-:W2:Y:S01]  /*48b0*/  LDC.64 R12, c[0x0][0x620] ;  /* 0x00018800ff0c7b82 */ /* 0x000ea20000000a00 */
[----:B-1----:R-:W-:-:S04]  /*48c0*/  ISETP.NE.U32.AND P0, PT, R8, RZ, PT ;  /* 0x000000ff0800720c */ /* 0x002fc80003f05070 */
[----:B------:R-:W-:Y:S02]  /*48d0*/  ISETP.NE.AND.EX P0, PT, R9, RZ, PT, P0 ;  /* 0x000000ff0900720c */ /* 0x000fe40003f05300 */
[----:B0-----:R-:W-:-:S05]  /*48e0*/  I2FP.F32.U32 R2, R10 ;  /* 0x0000000a00027245 */ /* 0x001fca0000201000 */
[----:B------:R-:W-:-:S04]  /*48f0*/  FMUL R2, R2, UR4 ;  /* 0x0000000402027c20 */ /* 0x000fc80008400000 */
[----:B------:R0:W1:Y:S02]  /*4900*/  F2I.U32.TRUNC.NTZ R14, R2 ;  /* 0x00000002000e7305 */ /* 0x000064000020f000 */
[----:B---34-:R-:W-:Y:S05]  /*4910*/  @!P0 BRA `(.L_x_103) ;  /* 0x0000000000288947 */ /* 0x018fea0003800000 */
[----:B------:R-:W3:Y:S02]  /*4920*/  LDC R3, c[0x0][0x634] ;  /* 0x00018d00ff037b82 */ /* 0x000ee40000000800 */
[----:B---3--:R-:W-:-:S05]  /*4930*/  IADD3 R7, P0, R18, R3, RZ ;  /* 0x0000000312077210 */ /* 0x008fca0007f1e0ff */
[----:B------:R-:W-:-:S04]  /*4940*/  IMAD.X R11, RZ, RZ, R17, P0 ;  /* 0x000000ffff0b7224 */ /* 0x000fc800000e0611 */
[----:B0-----:R-:W-:-:S04]  /*4950*/  IMAD.WIDE.U32 R2, R11, R8, RZ ;  /* 0x000000080b027225 */ /* 0x001fc800078e00ff */
[----:B------:R-:W-:-:S04]  /*4960*/  IMAD.WIDE.U32 R4, P0, R7, R9, R2 ;  /* 0x0000000907047225 */ /* 0x000fc80007800002 */
[----:B------:R-:W-:-:S04]  /*4970*/  IMAD.WIDE.U32 R2, R7, R8, RZ ;  /* 0x0000000807027225 */ /* 0x000fc800078e00ff */
[----:B------:R-:W-:Y:S01]  /*4980*/  IMAD.X R7, RZ, RZ, RZ, P0 ;  /* 0x000000ffff077224 */ /* 0x000fe200000e06ff */
[----:B------:R-:W-:Y:S01]  /*4990*/  IADD3 RZ, P0, R3, R4, RZ ;  /* 0x0000000403ff7210 */ /* 0x000fe20007f1e0ff */
[----:B------:R-:W-:-:S04]  /*49a0*/  IMAD.MOV.U32 R6, RZ, RZ, R5 ;  /* 0x000000ffff067224 */ /* 0x000fc800078e0005 */
[----:B------:R-:W-:-:S08]  /*49b0*/  IMAD.WIDE.U32.X R6, R11, R9, R6, P0 ;  /* 0x000000090b067225 */ /* 0x000fd000000e0406 */
.L_x_103:
[----:B------:R-:W3:Y:S01]  /*49c0*/  LDC.64 R26, c[0x0][0x640] ;  /* 0x00019000ff1a7b82 */ /* 0x000ee20000000a00 */
[-C--:B------:R-:W-:Y:S01]  /*49d0*/  SHF.R.U64 R11, R6, R0.reuse, R7 ;  /* 0x00000000060b7219 */ /* 0x080fe20000001207 */
[----:B------:R-:W-:Y:S01]  /*49e0*/  IMAD.MOV.U32 R19, RZ, RZ, R17 ;  /* 0x000000ffff137224 */ /* 0x000fe200078e0011 */
[----:B------:R-:W-:Y:S01]  /*49f0*/  SHF.R.U32.HI R0, RZ, R0, R7 ;  /* 0x00000000ff007219 */ /* 0x000fe20000011607 */
[----:B-1----:R-:W-:Y:S01]  /*4a00*/  IMAD.MOV R14, RZ, RZ, -R14 ;  /* 0x000000ffff0e7224 */ /* 0x002fe200078e0a0e */
[----:B------:R-:W-:Y:S01]  /*4a10*/  IADD3 R5, P0, RZ, -R11, RZ ;  /* 0x8000000bff057210 */ /* 0x000fe20007f1e0ff */
[----:B------:R-:W-:Y:S01]  /*4a20*/  ULDC UR4, c[0x0][0x154] ;  /* 0x0000550000047ab9 */ /* 0x000fe20000000800 */
[----:B------:R-:W-:Y:S01]  /*4a30*/  IMAD.MOV.U32 R7, RZ, RZ, 0x1 ;  /* 0x00000001ff077424 */ /* 0x000fe200078e00ff */
[----:B------:R-:W1:Y:S01]  /*4a40*/  LDC R4, c[0x0][0x618] ;  /* 0x00018600ff047b82 */ /* 0x000e620000000800 */
[----:B------:R-:W-:Y:S02]  /*4a50*/  IMAD R22, R15, R14, R10 ;  /* 0x0000000e0f167224 */ /* 0x000fe400078e020a */
[----:B------:R-:W-:-:S04]  /*4a60*/  IMAD.X R3, RZ, RZ, ~R0, P0 ;  /* 0x000000ffff037224 */ /* 0x000fc800000e0e00 */
[-C--:B--2---:R-:W-:Y:S01]  /*4a70*/  IMAD R0, R3, R12.reuse, RZ ;  /* 0x0000000c03007224 */ /* 0x084fe200078e02ff */
[----:B------:R-:W2:Y:S01]  /*4a80*/  LDC R6, c[0x0][0x608] ;  /* 0x00018200ff067b82 */ /* 0x000ea20000000800 */
[----:B0-----:R-:W-:-:S04]  /*4a90*/  IMAD.WIDE.U32 R2, R5, R12, R18 ;  /* 0x0000000c05027225 */ /* 0x001fc800078e0012 */
[----:B------:R-:W-:Y:S01]  /*4aa0*/  IMAD R5, R5, R13, R0 ;  /* 0x0000000d05057224 */ /* 0x000fe200078e0200 */
[----:B------:R-:W-:Y:S02]  /*4ab0*/  I2FP.F32.U32 R0, R20 ;  /* 0x0000001400007245 */ /* 0x000fe40000201000 */
[----:B------:R-:W0:Y:S01]  /*4ac0*/  LDC R24, c[0x0][0x658] ;  /* 0x00019600ff187b82 */ /* 0x000e220000000800 */
[----:B------:R-:W-:Y:S01]  /*4ad0*/  IMAD.IADD R3, R3, 0x1, R5 ;  /* 0x0000000103037824 */ /* 0x000fe200078e0205 */
[----:B---3--:R-:W-:Y:S01]  /*4ae0*/  ISETP.NE.U32.AND P0, PT, R26, RZ, PT ;  /* 0x000000ff1a00720c */ /* 0x008fe20003f05070 */
[----:B------:R-:W-:Y:S01]  /*4af0*/  FMUL R0, R0, UR4 ;  /* 0x0000000400007c20 */ /* 0x000fe20008400000 */
[----:B------:R-:W-:Y:S02]  /*4b00*/  IMAD.MOV.U32 R5, RZ, RZ, -0x1 ;  /* 0xffffffffff057424 */ /* 0x000fe400078e00ff */
[----:B------:R-:W-:Y:S01]  /*4b10*/  ISETP.NE.AND.EX P0, PT, R27, RZ, PT, P0 ;  /* 0x000000ff1b00720c */ /* 0x000fe20003f05300 */
[----:B------:R3:W4:Y:S01]  /*4b20*/  F2I.U32.TRUNC.NTZ R12, R0 ;  /* 0x00000000000c7305 */ /* 0x000722000020f000 */
[----:B------:R-:W3:Y:S01]  /*4b30*/  LDC R15, c[0x0][0x148] ;  /* 0x00005200ff0f7b82 */ /* 0x000ee20000000800 */
[----:B-1----:R-:W-:-:S02]  /*4b40*/  SHF.R.U64 R10, R2, R4, R3 ;  /* 0x00000004020a7219 */ /* 0x002fc40000001203 */
[----:B------:R-:W-:-:S05]  /*4b50*/  SHF.R.U32.HI R3, RZ, R4, R3 ;  /* 0x00000004ff037219 */ /* 0x000fca0000011603 */
[----:B------:R-:W1:Y:S01]  /*4b60*/  LDC R14, c[0x0][0x600] ;  /* 0x00018000ff0e7b82 */ /* 0x000e620000000800 */
[-CC-:B--2---:R-:W-:Y:S02]  /*4b70*/  SHF.R.U64 R8, R10, R6.reuse, R3.reuse ;  /* 0x000000060a087219 */ /* 0x184fe40000001203 */
[----:B------:R-:W-:-:S05]  /*4b80*/  SHF.R.U32.HI R3, RZ, R6, R3 ;  /* 0x00000006ff037219 */ /* 0x000fca0000011603 */
[----:B------:R-:W2:Y:S01]  /*4b90*/  LDC R21, c[0x0][0x648] ;  /* 0x00019200ff157b82 */ /* 0x000ea20000000800 */
[-CC-:B0-----:R-:W-:Y:S02]  /*4ba0*/  SHF.R.U64 R13, R8, R24.reuse, R3.reuse ;  /* 0x00000018080d7219 */ /* 0x181fe40000001203 */
[-C--:B------:R-:W-:Y:S02]  /*4bb0*/  SHF.L.U32 R5, R5, R24.reuse, RZ ;  /* 0x0000001805057219 */ /* 0x080fe400000006ff */
[-C--:B------:R-:W-:Y:S01]  /*4bc0*/  SHF.R.U32.HI R3, RZ, R24.reuse, R3 ;  /* 0x00000018ff037219 */ /* 0x080fe20000011603 */
[----:B------:R-:W-:Y:S01]  /*4bd0*/  IMAD.MOV.U32 R2, RZ, RZ, R13 ;  /* 0x000000ffff027224 */ /* 0x000fe200078e000d */
[----:B------:R-:W-:Y:S01]  /*4be0*/  SHF.L.U32 R24, R7, R24, RZ ;  /* 0x0000001807187219 */ /* 0x000fe200000006ff */
[----:B------:R-:W0:Y:S01]  /*4bf0*/  LDC R25, c[0x0][0x638] ;  /* 0x00018e00ff197b82 */ /* 0x000e220000000800 */
[----:B------:R-:W-:-:S07]  /*4c00*/  LOP3.LUT R19, RZ, R5, RZ, 0x33, !PT ;  /* 0x00000005ff137212 */ /* 0x000fce00078e33ff */
[----:B------:R-:W0:Y:S01]  /*4c10*/  LDC R28, c[0x0][0x610] ;  /* 0x00018400ff1c7b82 */ /* 0x000e220000000800 */
[----:B----4-:R-:W-:Y:S05]  /*4c20*/  @!P0 BRA `(.L_x_104) ;  /* 0x0000000000288947 */ /* 0x010fea0003800000 */
[----:B---3--:R-:W3:Y:S02]  /*4c30*/  LDC R0, c[0x0][0x64c] ;  /* 0x00019300ff007b82 */ /* 0x008ee40000000800 */
[----:B---3--:R-:W-:-:S05]  /*4c40*/  IADD3 R7, P0, R13, R0, RZ ;  /* 0x000000000d077210 */ /* 0x008fca0007f1e0ff */
        /* <DEDUP_REMOVED lines=8> */
.L_x_104:
[----:B------:R-:W4:Y:S01]  /*4cd0*/  LDC R4, c[0x0][0x65c] ;  /* 0x00019700ff047b82 */ /* 0x000f220000000800 */
[----:B--23--:R-:W-:Y:S01]  /*4ce0*/  SHF.R.U64 R0, R2, R21, R3 ;  /* 0x0000001502007219 */ /* 0x00cfe20000001203 */
[----:B-1----:R-:W-:Y:S01]  /*4cf0*/  VIADD R3, R14, 0xffffffff ;  /* 0xffffffff0e037836 */ /* 0x002fe20000000000 */
[----:B------:R-:W-:Y:S01]  /*4d00*/  LOP3.LUT R19, R8, R19, RZ, 0xc0, !PT ;  /* 0x0000001308137212 */ /* 0x000fe200078ec0ff */
[----:B------:R-:W-:Y:S02]  /*4d10*/  IMAD.MOV R12, RZ, RZ, -R12 ;  /* 0x000000ffff0c7224 */ /* 0x000fe400078e0a0c */
[----:B------:R-:W-:Y:S01]  /*4d20*/  IMAD.MOV R2, RZ, RZ, -R0 ;  /* 0x000000ffff027224 */ /* 0x000fe200078e0a00 */
[----:B------:R-:W-:Y:S01]  /*4d30*/  LOP3.LUT R3, R10, R3, RZ, 0xc0, !PT ;  /* 0x000000030a037212 */ /* 0x000fe200078ec0ff */
[----:B------:R-:W-:Y:S02]  /*4d40*/  IMAD R19, R24, R0, R19 ;  /* 0x0000000018137224 */ /* 0x000fe400078e0213 */
[----:B0-----:R-:W-:-:S04]  /*4d50*/  IMAD R0, R2, R25, R13 ;  /* 0x0000001902007224 */ /* 0x001fc800078e020d */
[----:B------:R-:W-:Y:S01]  /*4d60*/  IMAD R2, R0, R14, R3 ;  /* 0x0000000e00027224 */ /* 0x000fe200078e0203 */
[----:B----4-:R-:W-:Y:S01]  /*4d70*/  ISETP.NE.AND P0, PT, R4, 0x1, PT ;  /* 0x000000010400780c */ /* 0x010fe20003f05270 */
[----:B------:R-:W-:-:S05]  /*4d80*/  IMAD.MOV.U32 R4, RZ, RZ, 0x1 ;  /* 0x00000001ff047424 */ /* 0x000fca00078e00ff */
[----:B------:R-:W-:-:S07]  /*4d90*/  PRMT R0, R4, 0x7610, R0 ;  /* 0x0000761004007816 */ /* 0x000fce0000000000 */
[----:B------:R-:W-:-:S04]  /*4da0*/  @P0 IMAD R22, R15, R12, R20 ;  /* 0x0000000c0f160224 */ /* 0x000fc800078e0214 */
[----:B------:R-:W-:-:S05]  /*4db0*/  IMAD R19, R19, R28, R22 ;  /* 0x0000001c13137224 */ /* 0x000fca00078e0216 */
[----:B------:R-:W-:Y:S02]  /*4dc0*/  SEL R22, R2, R19, !P0 ;  /* 0x0000001302167207 */ /* 0x000fe40004000000 */
[----:B------:R-:W-:Y:S01]  /*4dd0*/  SEL R19, R19, R2, !P0 ;  /* 0x0000000213137207 */ /* 0x000fe20004000000 */
[----:B------:R-:W-:-:S07]  /*4de0*/  IMAD.MOV.U32 R2, RZ, RZ, R11 ;  /* 0x000000ffff027224 */ /* 0x000fce00078e000b */
.L_x_102:
[----:B------:R-:W-:Y:S02]  /*4df0*/  LOP3.LUT P0, RZ, R0, 0xff, RZ, 0xc0, !PT ;  /* 0x000000ff00ff7812 */ /* 0x000fe4000780c0ff */
[----:B------:R-:W-:-:S11]  /*4e00*/  LOP3.LUT R73, R73, 0x1, RZ, 0x3c, !PT ;  /* 0x0000000149497812 */ /* 0x000fd600078e3cff */
[----:B------:R-:W-:Y:S05]  /*4e10*/  @P0 BRA `(.L_x_105) ;  /* 0xffffffc800a40947 */ /* 0x000fea000383ffff */
[----:B------:R-:W-:Y:S05]  /*4e20*/  EXIT ;  /* 0x000000000000794d */ /* 0x000fea0003800000 */
.L_x_18:
[----:B------:R-:W-:-:S08]  /*4e30*/  ISETP.NE.AND P0, PT, R5, RZ, PT ;  /* 0x000000ff0500720c */ /* 0x000fd00003f05270 */
[----:B0-----:R-:W0:-:S00]  /*4e40*/  USETMAXREG.DEALLOC.CTAPOOL 0x28 ;  /* 0x00000028000079c8 */ /* 0x001e0000080e0500 */
[----:B------:R-:W-:Y:S05]  /*4e50*/  @P0 EXIT ;  /* 0x000000000000094d */ /* 0x000fea0003800000 */
[----:B0-----:R-:W-:Y:S01]  /*4e60*/  LOP3.LUT P0, RZ, R8, 0xff, RZ, 0xc0, !PT ;  /* 0x000000ff08ff7812 */ /* 0x001fe2000780c0ff */
[----:B------:R-:W-:Y:S02]  /*4e70*/  IMAD.MOV.U32 R0, RZ, RZ, 0x1 ;  /* 0x00000001ff007424 */ /* 0x000fe400078e00ff */
[----:B------:R-:W-:-:S10]  /*4e80*/  IMAD.MOV.U32 R7, RZ, RZ, RZ ;  /* 0x000000ffff077224 */ /* 0x000fd400078e00ff */
[----:B------:R-:W-:Y:S05]  /*4e90*/  @!P0 BRA `(.L_x_106) ;  /* 0x0000000c00908947 */ /* 0x000fea0003800000 */
[----:B------:R-:W0:Y:S01]  /*4ea0*/  S2UR UR9, SR_CgaCtaId ;  /* 0x00000000000979c3 */ /* 0x000e220000008800 */
[----:B------:R-:W-:Y:S01]  /*4eb0*/  UMOV UR13, 0x1 ;  /* 0x00000001000d7882 */ /* 0x000fe20000000000 */
[----:B------:R-:W-:Y:S01]  /*4ec0*/  LOP3.LUT P0, RZ, R4, 0x1f, RZ, 0xc0, !PT ;  /* 0x0000001f04ff7812 */ /* 0x000fe2000780c0ff */
[----:B------:R-:W-:Y:S01]  /*4ed0*/  ULDC UR5, c[0x0][0x658] ;  /* 0x0001960000057ab9 */ /* 0x000fe20000000800 */
[----:B------:R-:W-:Y:S01]  /*4ee0*/  UMOV UR7, 0xffffffff ;  /* 0xffffffff00077882 */ /* 0x000fe20000000000 */
[----:B------:R-:W-:Y:S01]  /*4ef0*/  BSSY B0, `(.L_x_106) ;  /* 0x00000de000007945 */ /* 0x000fe20003800000 */
[----:B------:R-:W-:Y:S01]  /*4f00*/  USHF.L.U32 UR7, UR7, UR5, URZ ;  /* 0x0000000507077299 */ /* 0x000fe2000800063f */
[C---:B------:R-:W-:Y:S01]  /*4f10*/  ISETP.NE.AND P2, PT, R3.reuse, RZ, PT ;  /* 0x000000ff0300720c */ /* 0x040fe20003f45270 */
[----:B------:R-:W-:Y:S01]  /*4f20*/  IMAD.MOV.U32 R8, RZ, RZ, 0x1 ;  /* 0x00000001ff087424 */ /* 0x000fe200078e00ff */
[----:B------:R-:W-:Y:S01]  /*4f30*/  ISETP.NE.OR P0, PT, R3, RZ, !P0 ;  /* 0x000000ff0300720c */ /* 0x000fe20004705670 */
[----:B------:R-:W-:Y:S01]  /*4f40*/  IMAD.MOV.U32 R0, RZ, RZ, 0x1 ;  /* 0x00000001ff007424 */ /* 0x000fe200078e00ff */
[----:B------:R-:W-:Y:S01]  /*4f50*/  LOP3.LUT R6, R16, 0x2, RZ, 0xfc, !PT ;  /* 0x0000000210067812 */ /* 0x000fe200078efcff */
[----:B------:R-:W-:Y:S01]  /*4f60*/  IMAD.MOV.U32 R7, RZ, RZ, RZ ;  /* 0x000000ffff077224 */ /* 0x000fe200078e00ff */
[----:B------:R-:W-:Y:S01]  /*4f70*/  ULDC UR4, c[0x0][0x600] ;  /* 0x0001800000047ab9 */ /* 0x000fe20000000800 */
[----:B------:R-:W-:Y:S01]  /*4f80*/  UMOV UR18, 0x1111 ;  /* 0x0000111100127882 */ /* 0x000fe20000000000 */
[----:B------:R-:W-:-:S02]  /*4f90*/  USHF.L.U32 UR5, UR13, UR5, URZ ;  /* 0x000000050d057299 */ /* 0x000fc4000800063f */
[----:B------:R-:W-:Y:S02]  /*4fa0*/  UIADD3 UR28, UR40, 0x1, URZ ;  /* 0x00000001281c7890 */ /* 0x000fe4000fffe03f */
[----:B------:R-:W-:Y:S02]  /*4fb0*/  UIADD3 UR4, UR4, -0x1, URZ ;  /* 0xffffffff04047890 */ /* 0x000fe4000fffe03f */
[----:B------:R-:W-:Y:S01]  /*4fc0*/  ULOP3.LUT UR7, URZ, UR7, URZ, 0x33, !UPT ;  /* 0x000000073f077292 */ /* 0x000fe2000f8e333f */
[----:B------:R-:W-:Y:S01]  /*4fd0*/  ULDC.64 UR24, c[0x0][0x198] ;  /* 0x0000660000187ab9 */ /* 0x000fe20000000a00 */
[----:B0-----:R-:W-:Y:S02]  /*4fe0*/  USHF.R.U32.HI UR27, URZ, 0x2, UR9 ;  /* 0x000000023f1b7899 */ /* 0x001fe40008011609 */
[----:B------:R-:W-:Y:S02]  /*4ff0*/  ULOP3.LUT UR8, UR9, 0x3, URZ, 0xc0, !UPT ;  /* 0x0000000309087892 */ /* 0x000fe4000f8ec03f */
[----:B------:R-:W-:-:S02]  /*5000*/  USHF.L.U32 UR6, UR9, 0x4, URZ ;  /* 0x0000000409067899 */ /* 0x000fc4000800063f */
[----:B------:R-:W-:Y:S02]  /*5010*/  USHF.L.U32 UR26, UR9, 0xa, URZ ;  /* 0x0000000a091a7899 */ /* 0x000fe4000800063f */
[----:B------:R-:W-:Y:S02]  /*5020*/  ULOP3.LUT UR9, UR9, 0xfffffffc, URZ, 0xc0, !UPT ;  /* 0xfffffffc09097892 */ /* 0x000fe4000f8ec03f */
[----:B------:R-:W-:Y:S02]  /*5030*/  UISETP.GT.U32.AND UP0, UPT, UR8, 0xffff, UPT ;  /* 0x0000ffff0800788c */ /* 0x000fe4000bf04070 */
[----:B------:R-:W-:Y:S02]  /*5040*/  ULOP3.LUT UR11, UR9, 0x1, URZ, 0xfc, !UPT ;  /* 0x00000001090b7892 */ /* 0x000fe4000f8efc3f */
[----:B------:R-:W-:Y:S02]  /*5050*/  ULOP3.LUT UR12, UR9, 0x2, URZ, 0xfc, !UPT ;  /* 0x00000002090c7892 */ /* 0x000fe4000f8efc3f */
[----:B------:R-:W-:-:S02]  /*5060*/  USHF.L.U32 UR10, UR13, UR9, URZ ;  /* 0x000000090d0a7299 */ /* 0x000fc4000800063f */
[----:B------:R-:W-:Y:S02]  /*5070*/  ULOP3.LUT UR9, UR9, 0x3, URZ, 0xfc, !UPT ;  /* 0x0000000309097892 */ /* 0x000fe4000f8efc3f */
[----:B------:R-:W-:Y:S02]  /*5080*/  USHF.L.U32 UR11, UR13, UR11, URZ ;  /* 0x0000000b0d0b7299 */ /* 0x000fe4000800063f */
[----:B------:R-:W-:Y:S02]  /*5090*/  USHF.L.U32 UR12, UR13, UR12, URZ ;  /* 0x0000000c0d0c7299 */ /* 0x000fe4000800063f */
[----:B------:R-:W-:Y:S02]  /*50a0*/  USEL UR8, UR8, 0xffff, !UP0 ;  /* 0x0000ffff08087887 */ /* 0x000fe4000c000000 */
[----:B------:R-:W-:Y:S02]  /*50b0*/  USHF.L.U32 UR9, UR13, UR9, URZ ;  /* 0x000000090d097299 */ /* 0x000fe4000800063f */
[----:B------:R-:W-:-:S02]  /*50c0*/  ULOP3.LUT UR10, UR12, UR10, UR11, 0xfe, !UPT ;  /* 0x0000000a0c0a7292 */ /* 0x000fc4000f8efe0b */
[----:B------:R-:W-:Y:S02]  /*50d0*/  ULOP3.LUT UR8, UR8, 0xffff, URZ, 0xc0, !UPT ;  /* 0x0000ffff08087892 */ /* 0x000fe4000f8ec03f */
[----:B------:R-:W-:Y:S02]  /*50e0*/  ULOP3.LUT UR6, UR6, 0x30, URZ, 0xc0, !UPT ;  /* 0x0000003006067892 */ /* 0x000fe4000f8ec03f */
[----:B------:R-:W-:Y:S02]  /*50f0*/  ULOP3.LUT UR13, UR10, UR9, URZ, 0xfc, !UPT ;  /* 0x000000090a0d7292 */ /* 0x000fe4000f8efc3f */
[----:B------:R-:W-:-:S12]  /*5100*/  USHF.L.U32 UR18, UR18, UR8, URZ ;  /* 0x0000000812127299 */ /* 0x000fd8000800063f */
.L_x_118:
[----:B------:R-:W-:-:S03]  /*5110*/  UMOV UR8, 0xffffffff ;  /* 0xffffffff00087882 */ /* 0x000fc60000000000 */
[----:B------:R-:W-:Y:S05]  /*5120*/  BRA.DIV UR8, `(.L_x_107) ;  /* 0x0000001608687947 */ /* 0x000fea000b800000 */
[----:B------:R-:W-:-:S13]  /*5130*/  ELECT P6, URZ, PT ;  /* 0x00000000003f782f */ /* 0x000fda00038c0000 */
.L_x_141:
[----:B------:R-:W0:Y:S01]  /*5140*/  LDC R3, c[0x0][0x28c] ;  /* 0x0000a300ff037b82 */ /* 0x000e220000000800 */
[----:B------:R-:W-:Y:S01]  /*5150*/  BSSY B1, `(.L_x_108) ;  /* 0x000003e000017945 */ /* 0x000fe20003800000 */
[----:B0-----:R-:W-:-:S13]  /*5160*/  ISETP.LT.OR P6, PT, R3, 0x1, !P6 ;  /* 0x000000010300780c */ /* 0x001fda00077c1670 */
[----:B------:R-:W-:Y:S05]  /*5170*/  @P6 BRA `(.L_x_109) ;  /* 0x0000000000ec6947 */ /* 0x000fea0003800000 */
[----:B------:R-:W-:Y:S01]  /*5180*/  LEA R19, R19, UR27, 0x2 ;  /* 0x0000001b13137c11 */ /* 0x000fe2000f8e10ff */
[----:B------:R-:W-:Y:S01]  /*5190*/  IMAD.MOV.U32 R12, RZ, RZ, RZ ;  /* 0x000000ffff0c7224 */ /* 0x000fe200078e00ff */
[----:B------:R-:W-:Y:S01]  /*51a0*/  LEA R22, R22, UR6, 0x6 ;  /* 0x0000000616167c11 */ /* 0x000fe2000f8e30ff */
[----:B------:R-:W-:Y:S02]  /*51b0*/  IMAD.U32 R13, RZ, RZ, UR28 ;  /* 0x0000001cff0d7e24 */ /* 0x000fe4000f8e00ff */
[----:B------:R-:W-:Y:S02]  /*51c0*/  IMAD.MOV.U32 R3, RZ, RZ, R0 ;  /* 0x000000ffff037224 */ /* 0x000fe400078e0000 */
[----:B------:R-:W-:Y:S02]  /*51d0*/  IMAD.MOV.U32 R4, RZ, RZ, R7 ;  /* 0x000000ffff047224 */ /* 0x000fe400078e0007 */
[----:B------:R-:W-:-:S07]  /*51e0*/  IMAD.SHL.U32 R19, R19, 0x10, RZ ;  /* 0x0000001013137824 */ /* 0x000fce00078e00ff */
.L_x_113:
[----:B------:R-:W0:Y:S01]  /*51f0*/  S2R R10, SR_CgaCtaId ;  /* 0x00000000000a7919 */ /* 0x000e220000008800 */
[----:B------:R-:W-:Y:S01]  /*5200*/  MOV R5, 0x400 ;  /* 0x0000040000057802 */ /* 0x000fe20000000f00 */
[----:B------:R-:W1:Y:S03]  /*5210*/  @!P2 LDC R9, c[0x0][0x500] ;  /* 0x00014000ff09ab82 */ /* 0x000e660000000800 */
[----:B0-----:R-:W-:Y:S02]  /*5220*/  LEA R11, R10, R5, 0x18 ;  /* 0x000000050a0b7211 */ /* 0x001fe400078ec0ff */
[----:B------:R-:W-:-:S03]  /*5230*/  SHF.L.U32 R5, R3, 0x1f, RZ ;  /* 0x0000001f03057819 */ /* 0x000fc600000006ff */
[----:B------:R-:W-:-:S04]  /*5240*/  IMAD R10, R4, 0x8, R11 ;  /* 0x00000008040a7824 */ /* 0x000fc800078e020b */
[----:B------:R-:W0:Y:S02]  /*5250*/  SYNCS.PHASECHK.TRANS64.TRYWAIT P1, [R10+URZ+0x70], R5 ;  /* 0x000070050a0075a7 */ /* 0x000e24000802017f */
[----:B01----:R-:W-:Y:S05]  /*5260*/  @!P1 BRA `(.L_x_110) ;  /* 0x0000001400389947 */ /* 0x003fea0003800000 */
.L_x_142:
[----:B0-----:R-:W-:Y:S01]  /*5270*/  PRMT R5, R6, 0x9910, RZ ;  /* 0x0000991006057816 */ /* 0x001fe200000000ff */
[----:B------:R0:W-:Y:S03]  /*5280*/  @!P2 SYNCS.ARRIVE.TRANS64 RZ, [R10+URZ], R9 ;  /* 0x000000090affa9a7 */ /* 0x0001e6000800003f */
[----:B------:R-:W-:-:S13]  /*5290*/  ISETP.NE.AND P1, PT, R5, 0x2, PT ;  /* 0x000000020500780c */ /* 0x000fda0003f25270 */
[----:B0-----:R-:W-:Y:S05]  /*52a0*/  @P1 BRA `(.L_x_111) ;  /* 0x0000000000041947 */ /* 0x001fea0003800000 */
[----:B------:R-:W-:Y:S01]  /*52b0*/  BPT.TRAP 0x1 ;  /* 0x000000040000795c */ /* 0x000fe20000300000 */
.L_x_111:
[----:B------:R-:W-:Y:S05]  /*52c0*/  @P0 BRA `(.L_x_112) ;  /* 0x0000000000040947 */ /* 0x000fea0003800000 */
[----:B------:R-:W-:Y:S01]  /*52d0*/  BPT.TRAP 0x1 ;  /* 0x000000040000795c */ /* 0x000fe20000300000 */
.L_x_112:
[----:B------:R-:W-:Y:S01]  /*52e0*/  R2UR UR8, R4 ;  /* 0x00000000040872ca */ /* 0x000fe200000e0000 */
[----:B------:R-:W-:Y:S01]  /*52f0*/  VIADD R13, R13, 0xffffffff ;  /* 0xffffffff0d0d7836 */ /* 0x000fe20000000000 */
[----:B------:R-:W-:Y:S01]  /*5300*/  R2UR UR15, R11 ;  /* 0x000000000b0f72ca */ /* 0x000fe200000e0000 */
[----:B------:R-:W-:Y:S01]  /*5310*/  UIADD3 UR14, UP0, UR24, 0xf0, URZ ;  /* 0x000000f0180e7890 */ /* 0x000fe2000ff1e03f */
[----:B------:R-:W-:Y:S01]  /*5320*/  R2UR UR22, R19 ;  /* 0x00000000131672ca */ /* 0x000fe200000e0000 */
[----:B------:R-:W-:Y:S01]  /*5330*/  UIADD3 UR30, UP1, UR24, 0x1f0, URZ ;  /* 0x000001f0181e7890 */ /* 0x000fe2000ff3e03f */
[----:B------:R-:W-:Y:S01]  /*5340*/  R2UR UR9, R10 ;  /* 0x000000000a0972ca */ /* 0x000fe200000e0000 */
[----:B------:R-:W-:Y:S01]  /*5350*/  UPRMT UR19, URZ, 0x5410, UR18 ;  /* 0x000054103f137896 */ /* 0x000fe20008000012 */
[----:B------:R-:W-:Y:S01]  /*5360*/  R2UR UR10, R12 ;  /* 0x000000000c0a72ca */ /* 0x000fe200000e0000 */
[----:B------:R-:W-:Y:S01]  /*5370*/  VIADD R4, R4, 0x1 ;  /* 0x0000000104047836 */ /* 0x000fe20000000000 */
[----:B------:R-:W-:Y:S01]  /*5380*/  R2UR UR12, R2 ;  /* 0x00000000020c72ca */ /* 0x000fe200000e0000 */
[----:B------:R-:W-:Y:S01]  /*5390*/  UPRMT UR29, URZ, 0x5410, UR13 ;  /* 0x000054103f1d7896 */ /* 0x000fe2000800000d */
[----:B------:R-:W-:Y:S01]  /*53a0*/  R2UR UR23, R22 ;  /* 0x00000000161772ca */ /* 0x000fe200000e0000 */
[----:B------:R-:W-:Y:S01]  /*53b0*/  USHF.L.U32 UR8, UR8, 0xc, URZ ;  /* 0x0000000c08087899 */ /* 0x000fe2000800063f */
[----:B------:R-:W-:Y:S01]  /*53c0*/  ISETP.GT.AND P3, PT, R13, 0x1, PT ;  /* 0x000000010d00780c */ /* 0x000fe20003f64270 */
[----:B------:R-:W-:Y:S01]  /*53d0*/  UIADD3.X UR31, URZ, UR25, URZ, UP1, !UPT ;  /* 0x000000193f1f7290 */ /* 0x000fe20008ffe43f */
[----:B------:R-:W-:Y:S01]  /*53e0*/  ISETP.NE.AND P1, PT, R4, 0xe, PT ;  /* 0x0000000e0400780c */ /* 0x000fe20003f25270 */
[----:B------:R-:W-:Y:S01]  /*53f0*/  ULEA UR11, UR27, UR8, 0xa ;  /* 0x000000081b0b7291 */ /* 0x000fe2000f8e503f */
[----:B------:R-:W-:Y:S01]  /*5400*/  VIADD R12, R12, 0x40 ;  /* 0x000000400c0c7836 */ /* 0x000fe20000000000 */
[----:B------:R-:W-:Y:S01]  /*5410*/  ULOP3.LUT UR8, UR8, 0xc00, UR26, 0xf8, !UPT ;  /* 0x00000c0008087892 */ /* 0x000fe2000f8ef81a */
[----:B------:R-:W-:Y:S01]  /*5420*/  SEL R10, RZ, 0x1, P1 ;  /* 0x00000001ff0a7807 */ /* 0x000fe20000800000 */
[----:B------:R-:W-:Y:S01]  /*5430*/  ULEA UR11, UR11, UR15, 0x1 ;  /* 0x0000000f0b0b7291 */ /* 0x000fe2000f8e083f */
[----:B------:R-:W-:Y:S01]  /*5440*/  SEL R4, R4, RZ, P1 ;  /* 0x000000ff04047207 */ /* 0x000fe20000800000 */
[----:B------:R-:W-:Y:S01]  /*5450*/  ULEA UR8, UR8, UR15, 0x1 ;  /* 0x0000000f08087291 */ /* 0x000fe2000f8e083f */
[----:B------:R-:W-:Y:S01]  /*5460*/  LOP3.LUT R3, R3, R10, RZ, 0x3c, !PT ;  /* 0x0000000a03037212 */ /* 0x000fe200078e3cff */
[----:B------:R-:W-:-:S02]  /*5470*/  UIADD3 UR20, UR11, 0x200, URZ ;  /* 0x000002000b147890 */ /* 0x000fc4000fffe03f */
[----:B------:R-:W-:Y:S02]  /*5480*/  UIADD3.X UR15, URZ, UR25, URZ, UP0, !UPT ;  /* 0x000000193f0f7290 */ /* 0x000fe400087fe43f */
[----:B------:R-:W-:Y:S01]  /*5490*/  UIADD3 UR21, UR8, 0x1c200, URZ ;  /* 0x0001c20008157890 */ /* 0x000fe2000fffe03f */
[----:B------:R-:W-:Y:S01]  /*54a0*/  UMOV UR16, 0x0 ;  /* 0x0000000000107882 */ /* 0x000fe20000000000 */
[----:B------:R-:W-:Y:S01]  /*54b0*/  UMOV UR17, 0x10000000 ;  /* 0x1000000000117882 */ /* 0x000fe20000000000 */
[----:B------:R-:W-:Y:S01]  /*54c0*/  UMOV UR11, UR22 ;  /* 0x00000016000b7c82 */ /* 0x000fe20008000000 */
[----:B------:R-:W-:-:S03]  /*54d0*/  UMOV UR8, UR20 ;  /* 0x0000001400087c82 */ /* 0x000fc60008000000 */
[----:B------:R0:W-:Y:S02]  /*54e0*/  UTMALDG.3D.MULTICAST [UR8], [UR14], UR19, desc[UR16] ;  /* 0x000010080e0073b4 */ /* 0x0001e40008011813 */
[----:B0-----:R-:W-:Y:S01]  /*54f0*/  UMOV UR8, UR21 ;  /* 0x0000001500087c82 */ /* 0x001fe20008000000 */
[----:B------:R-:W-:Y:S02]  /*5500*/  UMOV UR11, UR23 ;  /* 0x00000017000b7c82 */ /* 0x000fe40008000000 */
[----:B------:R0:W-:Y:S02]  /*5510*/  UTMALDG.3D.MULTICAST [UR8], [UR30], UR29, desc[UR16] ;  /* 0x000010081e0073b4 */ /* 0x0001e4000801181d */
[----:B0-----:R-:W-:Y:S05]  /*5520*/  @P3 BRA `(.L_x_113) ;  /* 0xfffffffc00303947 */ /* 0x001fea000383ffff */
.L_x_109:
[----:B------:R-:W-:Y:S05]  /*5530*/  BSYNC B1 ;  /* 0x0000000000017941 */ /* 0x000fea0003800000 */
.L_x_108:
[----:B------:R-:W2:Y:S01]  /*5540*/  LDL.64 R10, [R1] ;  /* 0x00000000010a7983 */ /* 0x000ea20000100a00 */
[----:B------:R-:W-:Y:S01]  /*5550*/  LOP3.LUT P4, RZ, R8, 0xff, RZ, 0xc0, !PT ;  /* 0x000000ff08ff7812 */ /* 0x000fe2000788c0ff */
[----:B------:R-:W-:Y:S01]  /*5560*/  VIADD R4, R7, UR40 ;  /* 0x0000002807047c36 */ /* 0x000fe20008000000 */
[----:B------:R-:W-:Y:S01]  /*5570*/  ULDC.64 UR8, c[0x0][0x650] ;  /* 0x0001940000087ab9 */ /* 0x000fe20000000a00 */
[----:B------:R-:W-:Y:S01]  /*5580*/  IMAD.U32 R5, RZ, RZ, UR40 ;  /* 0x00000028ff057e24 */ /* 0x000fe2000f8e00ff */
[----:B------:R-:W-:Y:S01]  /*5590*/  UISETP.GE.U32.AND UP0, UPT, UR40, 0xe, UPT ;  /* 0x0000000e2800788c */ /* 0x000fe2000bf06070 */
[----:B------:R-:W-:Y:S01]  /*55a0*/  BSSY B1, `(.L_x_114) ;  /* 0x0000070000017945 */ /* 0x000fe20003800000 */
[----:B------:R-:W-:Y:S01]  /*55b0*/  SHF.R.U32.HI R2, RZ, 0x1, R4 ;  /* 0x00000001ff027819 */ /* 0x000fe20000011604 */
[----:B------:R-:W-:Y:S01]  /*55c0*/  IMAD.MOV.U32 R19, RZ, RZ, -0x1 ;  /* 0xffffffffff137424 */ /* 0x000fe200078e00ff */
[----:B------:R-:W-:Y:S01]  /*55d0*/  ISETP.GT.U32.AND P1, PT, R4, 0xd, PT ;  /* 0x0000000d0400780c */ /* 0x000fe20003f24070 */
[----:B------:R-:W-:Y:S01]  /*55e0*/  IMAD.MOV.U32 R22, RZ, RZ, -0x1 ;  /* 0xffffffffff167424 */ /* 0x000fe200078e00ff */
[----:B------:R-:W-:-:S02]  /*55f0*/  PLOP3.LUT P3, PT, PT, PT, UP0, 0x80, 0x0 ;  /* 0x000000000000781c */ /* 0x000fc40003f6f008 */
[----:B------:R-:W-:Y:S01]  /*5600*/  ISETP.LT.U32.AND P1, PT, R5, 0xe, P1 ;  /* 0x0000000e0500780c */ /* 0x000fe20000f21070 */
[----:B------:R-:W0:Y:S01]  /*5610*/  @P4 S2R R8, SR_CgaCtaId ;  /* 0x0000000000084919 */ /* 0x000e220000008800 */
[----:B------:R-:W-:-:S04]  /*5620*/  @P4 MOV R3, 0x400 ;  /* 0x0000040000034802 */ /* 0x000fc80000000f00 */
[----:B0-----:R-:W-:Y:S01]  /*5630*/  @P4 LEA R8, R8, R3, 0x18 ;  /* 0x0000000308084211 */ /* 0x001fe200078ec0ff */
[----:B------:R-:W-:-:S03]  /*5640*/  IMAD.WIDE.U32 R2, R2, -0x6db6db6d, RZ ;  /* 0x9249249302027825 */ /* 0x000fc600078e00ff */
[----:B------:R0:W-:Y:S01]  /*5650*/  @P4 SYNCS.ARRIVE.TRANS64.A1T0 RZ, [R8+URZ+0x118], RZ ;  /* 0x000118ff08ff49a7 */ /* 0x0001e2000810003f */
[----:B------:R-:W-:Y:S01]  /*5660*/  IMAD.MOV.U32 R2, RZ, RZ, -0x1 ;  /* 0xffffffffff027424 */ /* 0x000fe200078e00ff */
[----:B------:R-:W-:Y:S02]  /*5670*/  SHF.R.U32.HI R5, RZ, 0x2, R3 ;  /* 0x00000002ff057819 */ /* 0x000fe40000011603 */
[----:B------:R-:W-:-:S03]  /*5680*/  SEL R3, RZ, 0x1, !P1 ;  /* 0x00000001ff037807 */ /* 0x000fc60004800000 */
[----:B------:R-:W-:Y:S01]  /*5690*/  IMAD R7, R5, -0xe, R4 ;  /* 0xfffffff205077824 */ /* 0x000fe200078e0204 */
[----:B------:R-:W-:Y:S02]  /*56a0*/  LOP3.LUT R0, R0, R3, RZ, 0x3c, !PT ;  /* 0x0000000300007212 */ /* 0x000fe400078e3cff */
[----:B------:R-:W-:Y:S02]  /*56b0*/  PRMT R3, RZ, 0x7610, R3 ;  /* 0x00007610ff037816 */ /* 0x000fe40000000003 */
[----:B------:R-:W-:Y:S02]  /*56c0*/  @P3 LOP3.LUT R0, R0, 0x1, R5, 0x78, !PT ;  /* 0x0000000100003812 */ /* 0x000fe400078e7805 */
[----:B0-----:R-:W-:Y:S02]  /*56d0*/  PRMT R8, RZ, 0x7610, R8 ;  /* 0x00007610ff087816 */ /* 0x001fe40000000008 */
[----:B--2---:R-:W-:-:S04]  /*56e0*/  IADD3 R18, P4, R18, R10, RZ ;  /* 0x0000000a12127210 */ /* 0x004fc80007f9e0ff */
[----:B------:R-:W-:Y:S01]  /*56f0*/  ISETP.GE.U32.AND P1, PT, R18, UR8, PT ;  /* 0x0000000812007c0c */ /* 0x000fe2000bf26070 */
[----:B------:R-:W-:-:S05]  /*5700*/  IMAD.X R17, R17, 0x1, R23, P4 ;  /* 0x0000000111117824 */ /* 0x000fca00020e0617 */
[----:B------:R-:W-:-:S13]  /*5710*/  ISETP.GE.U32.AND.EX P1, PT, R17, UR9, PT, P1 ;  /* 0x0000000911007c0c */ /* 0x000fda000bf26110 */
[----:B------:R-:W-:Y:S05]  /*5720*/  @P1 BRA `(.L_x_115) ;  /* 0x00000004005c1947 */ /* 0x000fea0003800000 */
[----:B------:R-:W0:Y:S01]  /*5730*/  S2R R11, SR_CTAID.X ;  /* 0x00000000000b7919 */ /* 0x000e220000002500 */
[----:B------:R-:W-:Y:S01]  /*5740*/  ULDC.64 UR8, c[0x0][0x628] ;  /* 0x00018a0000087ab9 */ /* 0x000fe20000000a00 */
[----:B------:R-:W1:Y:S01]  /*5750*/  LDC R12, c[0x0][0x144] ;  /* 0x00005100ff0c7b82 */ /* 0x000e620000000800 */
[----:B------:R-:W-:Y:S01]  /*5760*/  ISETP.NE.U32.AND P1, PT, RZ, UR8, PT ;  /* 0x00000008ff007c0c */ /* 0x000fe2000bf25070 */
[----:B------:R-:W2:Y:S01]  /*5770*/  S2R R9, SR_CTAID.Y ;  /* 0x0000000000097919 */ /* 0x000ea20000002600 */
[----:B------:R-:W-:Y:S01]  /*5780*/  ULDC UR10, c[0x0][0x150] ;  /* 0x00005400000a7ab9 */ /* 0x000fe20000000800 */
[----:B------:R-:W-:Y:S01]  /*5790*/  ULDC UR11, c[0x0][0x630] ;  /* 0x00018c00000b7ab9 */ /* 0x000fe20000000800 */
[----:B------:R-:W-:Y:S01]  /*57a0*/  ISETP.NE.AND.EX P1, PT, RZ, UR9, PT, P1 ;  /* 0x00000009ff007c0c */ /* 0x000fe2000bf25310 */
[----:B------:R-:W-:Y:S01]  /*57b0*/  IMAD.MOV.U32 R2, RZ, RZ, R18 ;  /* 0x000000ffff027224 */ /* 0x000fe200078e0012 */
[----:B0-----:R-:W-:-:S05]  /*57c0*/  I2FP.F32.U32 R3, R11 ;  /* 0x0000000b00037245 */ /* 0x001fca0000201000 */
[----:B------:R-:W-:Y:S01]  /*57d0*/  FMUL R14, R3, UR10 ;  /* 0x0000000a030e7c20 */ /* 0x000fe20008400000 */
[----:B------:R-:W-:-:S05]  /*57e0*/  IMAD.MOV.U32 R3, RZ, RZ, R17 ;  /* 0x000000ffff037224 */ /* 0x000fca00078e0011 */
[----:B--2---:R-:W-:Y:S05]  /*57f0*/  @!P1 BRA `(.L_x_116) ;  /* 0x0000000000289947 */ /* 0x004fea0003800000 */
[----:B------:R-:W-:Y:S02]  /*5800*/  ULDC UR10, c[0x0][0x634] ;  /* 0x00018d00000a7ab9 */ /* 0x000fe40000000800 */
[----:B------:R-:W-:-:S05]  /*5810*/  IADD3 R3, P1, R18, UR10, RZ ;  /* 0x0000000a12037c10 */ /* 0x000fca000ff3e0ff */
[----:B------:R-:W-:-:S04]  /*5820*/  IMAD.X R13, RZ, RZ, R17, P1 ;  /* 0x000000ffff0d7224 */ /* 0x000fc800008e0611 */
[----:B------:R-:W-:-:S04]  /*5830*/  IMAD.WIDE.U32 R4, R13, UR8, RZ ;  /* 0x000000080d047c25 */ /* 0x000fc8000f8e00ff */
[----:B------:R-:W-:-:S04]  /*5840*/  IMAD.WIDE.U32 R4, P1, R3, UR9, R4 ;  /* 0x0000000903047c25 */ /* 0x000fc8000f820004 */
[----:B------:R-:W-:-:S04]  /*5850*/  IMAD.WIDE.U32 R2, R3, UR8, RZ ;  /* 0x0000000803027c25 */ /* 0x000fc8000f8e00ff */
[----:B------:R-:W-:Y:S01]  /*5860*/  IMAD.MOV.U32 R2, RZ, RZ, R5 ;  /* 0x000000ffff027224 */ /* 0x000fe200078e0005 */
[----:B------:R-:W-:Y:S01]  /*5870*/  IADD3 RZ, P3, R3, R4, RZ ;  /* 0x0000000403ff7210 */ /* 0x000fe20007f7e0ff */
[----:B------:R-:W-:-:S04]  /*5880*/  IMAD.X R3, RZ, RZ, RZ, P1 ;  /* 0x000000ffff037224 */ /* 0x000fc800008e06ff */
[----:B------:R-:W-:-:S08]  /*5890*/  IMAD.WIDE.U32.X R2, R13, UR9, R2, P3 ;  /* 0x000000090d027c25 */ /* 0x000fd000098e0402 */
.L_x_116:
[--C-:B------:R-:W-:Y:S01]  /*58a0*/  SHF.R.U64 R10, R2, UR11, R3.reuse ;  /* 0x0000000b020a7c19 */ /* 0x100fe20008001203 */
[----:B------:R-:W0:Y:S01]  /*58b0*/  F2I.U32.TRUNC.NTZ R14, R14 ;  /* 0x0000000e000e7305 */ /* 0x000e22000020f000 */
[----:B------:R-:W-:Y:S01]  /*58c0*/  SHF.R.U32.HI R2, RZ, UR11, R3 ;  /* 0x0000000bff027c19 */ /* 0x000fe20008011603 */
[----:B------:R-:W-:Y:S01]  /*58d0*/  ULDC.64 UR8, c[0x0][0x620] ;  /* 0x0001880000087ab9 */ /* 0x000fe20000000a00 */
[----:B------:R-:W-:Y:S01]  /*58e0*/  IADD3 R5, P1, RZ, -R10, RZ ;  /* 0x8000000aff057210 */ /* 0x000fe20007f3e0ff */
[----:B------:R-:W-:Y:S01]  /*58f0*/  IMAD.MOV.U32 R3, RZ, RZ, R17 ;  /* 0x000000ffff037224 */ /* 0x000fe200078e0011 */
[----:B------:R-:W-:-:S03]  /*5900*/  ULDC.64 UR10, c[0x0][0x640] ;  /* 0x00019000000a7ab9 */ /* 0x000fc60000000a00 */
[----:B------:R-:W-:Y:S01]  /*5910*/  IMAD.X R2, RZ, RZ, ~R2, P1 ;  /* 0x000000ffff027224 */ /* 0x000fe200008e0e02 */
[----:B------:R-:W-:-:S03]  /*5920*/  ISETP.NE.U32.AND P1, PT, RZ, UR10, PT ;  /* 0x0000000aff007c0c */ /* 0x000fc6000bf25070 */
[----:B------:R-:W-:Y:S01]  /*5930*/  IMAD R4, R2, UR8, RZ ;  /* 0x0000000802047c24 */ /* 0x000fe2000f8e02ff */
[----:B------:R-:W-:Y:S01]  /*5940*/  ISETP.NE.AND.EX P1, PT, RZ, UR11, PT, P1 ;  /* 0x0000000bff007c0c */ /* 0x000fe2000bf25310 */
[----:B------:R-:W-:-:S04]  /*5950*/  IMAD.MOV.U32 R2, RZ, RZ, R18 ;  /* 0x000000ffff027224 */ /* 0x000fc800078e0012 */
[----:B------:R-:W-:Y:S01]  /*5960*/  IMAD.WIDE.U32 R2, R5, UR8, R2 ;  /* 0x0000000805027c25 */ /* 0x000fe2000f8e0002 */
[----:B------:R-:W-:-:S03]  /*5970*/  ULDC UR8, c[0x0][0x618] ;  /* 0x0001860000087ab9 */ /* 0x000fc60000000800 */
[----:B------:R-:W-:Y:S01]  /*5980*/  IMAD R5, R5, UR9, R4 ;  /* 0x0000000905057c24 */ /* 0x000fe2000f8e0204 */
[----:B------:R-:W-:Y:S01]  /*5990*/  ULDC UR9, c[0x0][0x154] ;  /* 0x0000550000097ab9 */ /* 0x000fe20000000800 */
[----:B0-----:R-:W-:Y:S02]  /*59a0*/  IMAD.MOV R4, RZ, RZ, -R14 ;  /* 0x000000ffff047224 */ /* 0x001fe400078e0a0e */
[----:B------:R-:W0:Y:S01]  /*59b0*/  LDC R14, c[0x0][0x148] ;  /* 0x00005200ff0e7b82 */ /* 0x000e220000000800 */
[----:B------:R-:W-:Y:S02]  /*59c0*/  IMAD.IADD R3, R3, 0x1, R5 ;  /* 0x0000000103037824 */ /* 0x000fe400078e0205 */
[----:B-1----:R-:W-:Y:S01]  /*59d0*/  IMAD R11, R12, R4, R11 ;  /* 0x000000040c0b7224 */ /* 0x002fe200078e020b */
[----:B------:R-:W-:Y:S02]  /*59e0*/  I2FP.F32.U32 R4, R9 ;  /* 0x0000000900047245 */ /* 0x000fe40000201000 */
[----:B------:R-:W-:-:S02]  /*59f0*/  SHF.R.U64 R12, R2, UR8, R3 ;  /* 0x00000008020c7c19 */ /* 0x000fc40008001203 */
[----:B------:R-:W-:Y:S01]  /*5a00*/  SHF.R.U32.HI R3, RZ, UR8, R3 ;  /* 0x00000008ff037c19 */ /* 0x000fe20008011603 */
[----:B------:R-:W-:Y:S01]  /*5a10*/  FMUL R4, R4, UR9 ;  /* 0x0000000904047c20 */ /* 0x000fe20008400000 */
[----:B------:R-:W-:Y:S02]  /*5a20*/  ULDC UR8, c[0x0][0x608] ;  /* 0x0001820000087ab9 */ /* 0x000fe40000000800 */
[--C-:B------:R-:W-:Y:S01]  /*5a30*/  SHF.R.U64 R15, R12, UR8, R3.reuse ;  /* 0x000000080c0f7c19 */ /* 0x100fe20008001203 */
[----:B------:R1:W2:Y:S01]  /*5a40*/  F2I.U32.TRUNC.NTZ R20, R4 ;  /* 0x0000000400147305 */ /* 0x0002a2000020f000 */
[----:B------:R-:W-:Y:S01]  /*5a50*/  SHF.R.U32.HI R2, RZ, UR8, R3 ;  /* 0x00000008ff027c19 */ /* 0x000fe20008011603 */
[----:B------:R-:W-:-:S03]  /*5a60*/  ULDC UR8, c[0x0][0x658] ;  /* 0x0001960000087ab9 */ /* 0x000fc60000000800 */
[--C-:B------:R-:W-:Y:S02]  /*5a70*/  SHF.R.U64 R13, R15, UR8, R2.reuse ;  /* 0x000000080f0d7c19 */ /* 0x100fe40008001202 */
[----:B------:R-:W-:-:S03]  /*5a80*/  SHF.R.U32.HI R19, RZ, UR8, R2 ;  /* 0x00000008ff137c19 */ /* 0x000fc60008011602 */
[----:B------:R-:W-:Y:S02]  /*5a90*/  IMAD.MOV.U32 R2, RZ, RZ, R13 ;  /* 0x000000ffff027224 */ /* 0x000fe400078e000d */
[----:B------:R-:W-:Y:S01]  /*5aa0*/  IMAD.MOV.U32 R3, RZ, RZ, R19 ;  /* 0x000000ffff037224 */ /* 0x000fe200078e0013 */
[----:B-1----:R-:W-:Y:S06]  /*5ab0*/  @!P1 BRA `(.L_x_117) ;  /* 0x0000000000289947 */ /* 0x002fec0003800000 */
        /* <DEDUP_REMOVED lines=10> */
.L_x_117:
[----:B------:R-:W1:Y:S01]  /*5b60*/  LDC R4, c[0x0][0x65c] ;  /* 0x00019700ff047b82 */ /* 0x000e620000000800 */
[----:B------:R-:W-:Y:S01]  /*5b70*/  ULDC UR8, c[0x0][0x648] ;  /* 0x0001920000087ab9 */ /* 0x000fe20000000800 */
[----:B------:R-:W-:Y:S01]  /*5b80*/  LOP3.LUT R15, R15, UR7, RZ, 0xc0, !PT ;  /* 0x000000070f0f7c12 */ /* 0x000fe2000f8ec0ff */
[----:B--2---:R-:W-:Y:S01]  /*5b90*/  IMAD.MOV R20, RZ, RZ, -R20 ;  /* 0x000000ffff147224 */ /* 0x004fe200078e0a14 */
[----:B------:R-:W-:Y:S01]  /*5ba0*/  SHF.R.U64 R2, R2, UR8, R3 ;  /* 0x0000000802027c19 */ /* 0x000fe20008001203 */
[----:B------:R-:W-:Y:S01]  /*5bb0*/  ULDC UR8, c[0x0][0x638] ;  /* 0x00018e0000087ab9 */ /* 0x000fe20000000800 */
[----:B------:R-:W-:Y:S01]  /*5bc0*/  LOP3.LUT R12, R12, UR4, RZ, 0xc0, !PT ;  /* 0x000000040c0c7c12 */ /* 0x000fe2000f8ec0ff */
[----:B------:R-:W-:Y:S01]  /*5bd0*/  ULDC UR9, c[0x0][0x610] ;  /* 0x0001840000097ab9 */ /* 0x000fe20000000800 */
[----:B------:R-:W-:Y:S01]  /*5be0*/  IMAD.MOV.U32 R3, RZ, RZ, 0x1 ;  /* 0x00000001ff037424 */ /* 0x000fe200078e00ff */
[----:B-1----:R-:W-:Y:S01]  /*5bf0*/  ISETP.NE.AND P1, PT, R4, 0x1, PT ;  /* 0x000000010400780c */ /* 0x002fe20003f25270 */
[----:B------:R-:W-:-:S02]  /*5c00*/  IMAD.MOV R4, RZ, RZ, -R2 ;  /* 0x000000ffff047224 */ /* 0x000fc400078e0a02 */
[----:B------:R-:W-:Y:S02]  /*5c10*/  IMAD R2, R2, UR5, R15 ;  /* 0x0000000502027c24 */ /* 0x000fe4000f8e020f */
[----:B------:R-:W-:Y:S01]  /*5c20*/  IMAD R13, R4, UR8, R13 ;  /* 0x00000008040d7c24 */ /* 0x000fe2000f8e020d */
[----:B------:R-:W-:-:S07]  /*5c30*/  ULDC UR8, c[0x0][0x600] ;  /* 0x0001800000087ab9 */ /* 0x000fce0000000800 */
[----:B0-----:R-:W-:-:S04]  /*5c40*/  @P1 IMAD R11, R14, R20, R9 ;  /* 0x000000140e0b1224 */ /* 0x001fc800078e0209 */
[----:B------:R-:W-:Y:S02]  /*5c50*/  IMAD R11, R2, UR9, R11 ;  /* 0x00000009020b7c24 */ /* 0x000fe4000f8e020b */
[----:B------:R-:W-:-:S05]  /*5c60*/  IMAD R2, R13, UR8, R12 ;  /* 0x000000080d027c24 */ /* 0x000fca000f8e020c */
[----:B------:R-:W-:Y:S02]  /*5c70*/  SEL R22, R2, R11, !P1 ;  /* 0x0000000b02167207 */ /* 0x000fe40004800000 */
[----:B------:R-:W-:Y:S01]  /*5c80*/  SEL R19, R11, R2, !P1 ;  /* 0x000000020b137207 */ /* 0x000fe20004800000 */
[----:B------:R-:W-:-:S07]  /*5c90*/  IMAD.MOV.U32 R2, RZ, RZ, R10 ;  /* 0x000000ffff027224 */ /* 0x000fce00078e000a */
.L_x_115:
[----:B------:R-:W-:Y:S05]  /*5ca0*/  BSYNC B1 ;  /* 0x0000000000017941 */ /* 0x000fea0003800000 */
.L_x_114:
[----:B------:R-:W-:-:S13]  /*5cb0*/  LOP3.LUT P1, RZ, R3, 0xff, RZ, 0xc0, !PT ;  /* 0x000000ff03ff7812 */ /* 0x000fda000782c0ff */
[----:B------:R-:W-:Y:S05]  /*5cc0*/  @P1 BRA `(.L_x_118) ;  /* 0xfffffff400101947 */ /* 0x000fea000383ffff */
[----:B------:R-:W-:Y:S05]  /*5cd0*/  BSYNC B0 ;  /* 0x0000000000007941 */ /* 0x000fea0003800000 */
.L_x_106:
[----:B------:R-:W-:-:S03]  /*5ce0*/  UMOV UR8, 0xffffffff ;  /* 0xffffffff00087882 */ /* 0x000fc60000000000 */
[----:B------:R-:W-:Y:S05]  /*5cf0*/  BRA.DIV UR8, `(.L_x_119) ;  /* 0x0000000a08a87947 */ /* 0x000fea000b800000 */
[----:B------:R-:W-:-:S13]  /*5d00*/  ELECT P6, URZ, PT ;  /* 0x00000000003f782f */ /* 0x000fda00038c0000 */
.L_x_145:
[----:B------:R-:W-:Y:S04]  /*5d10*/  BSSY B0, `(.L_x_120) ;  /* 0x0000085000007945 */ /* 0x000fe80003800000 */
[----:B------:R-:W-:Y:S05]  /*5d20*/  @!P6 BRA `(.L_x_121) ;  /* 0x00000008000ce947 */ /* 0x000fea0003800000 */
[----:B------:R-:W-:-:S04]  /*5d30*/  LOP3.LUT R16, R16, 0x2, RZ, 0xfc, !PT ;  /* 0x0000000210107812 */ /* 0x000fc800078efcff */
[----:B------:R-:W-:-:S13]  /*5d40*/  ISETP.NE.AND P0, PT, R16, 0x3, PT ;  /* 0x000000031000780c */ /* 0x000fda0003f05270 */
[----:B------:R-:W-:Y:S05]  /*5d50*/  @!P0 BRA `(.L_x_122) ;  /* 0x0000000000048947 */ /* 0x000fea0003800000 */
[----:B------:R-:W-:Y:S01]  /*5d60*/  BPT.TRAP 0x1 ;  /* 0x000000040000795c */ /* 0x000fe20000300000 */
.L_x_122:
[----:B------:R-:W0:Y:S01]  /*5d70*/  S2R R3, SR_CgaCtaId ;  /* 0x0000000000037919 */ /* 0x000e220000008800 */
[----:B------:R-:W-:Y:S02]  /*5d80*/  MOV R2, 0x400 ;  /* 0x0000040000027802 */ /* 0x000fe40000000f00 */
[----:B------:R-:W-:Y:S02]  /*5d90*/  SHF.L.U32 R4, R0, 0x1f, RZ ;  /* 0x0000001f00047819 */ /* 0x000fe400000006ff */
[----:B0-----:R-:W-:-:S05]  /*5da0*/  LEA R2, R3, R2, 0x18 ;  /* 0x0000000203027211 */ /* 0x001fca00078ec0ff */
[----:B------:R-:W-:-:S04]  /*5db0*/  VIADD R2, R2, 0x70 ;  /* 0x0000007002027836 */ /* 0x000fc80000000000 */
[C---:B------:R-:W-:Y:S02]  /*5dc0*/  IMAD R9, R7.reuse, 0x8, R2 ;  /* 0x0000000807097824 */ /* 0x040fe400078e0202 */
[----:B------:R-:W-:Y:S02]  /*5dd0*/  VIADD R7, R7, 0x1 ;  /* 0x0000000107077836 */ /* 0x000fe40000000000 */
[----:B------:R-:W0:Y:S03]  /*5de0*/  SYNCS.PHASECHK.TRANS64.TRYWAIT P0, [R9+URZ], R4 ;  /* 0x00000004090075a7 */ /* 0x000e26000800017f */
[----:B------:R-:W-:-:S04]  /*5df0*/  ISETP.NE.AND P1, PT, R7, 0xe, PT ;  /* 0x0000000e0700780c */ /* 0x000fc80003f25270 */
[----:B------:R-:W-:Y:S02]  /*5e00*/  SEL R3, RZ, 0x1, P1 ;  /* 0x00000001ff037807 */ /* 0x000fe40000800000 */
[----:B------:R-:W-:Y:S02]  /*5e10*/  SEL R7, R7, RZ, P1 ;  /* 0x000000ff07077207 */ /* 0x000fe40000800000 */
[----:B------:R-:W-:-:S03]  /*5e20*/  LOP3.LUT R6, R0, R3, RZ, 0x3c, !PT ;  /* 0x0000000300067212 */ /* 0x000fc600078e3cff */
[----:B------:R-:W-:Y:S01]  /*5e30*/  IMAD R8, R7, 0x8, R2 ;  /* 0x0000000807087824 */ /* 0x000fe200078e0202 */
[----:B------:R-:W-:Y:S01]  /*5e40*/  SHF.L.U32 R5, R6, 0x1f, RZ ;  /* 0x0000001f06057819 */ /* 0x000fe200000006ff */
[----:B0-----:R-:W-:Y:S06]  /*5e50*/  @!P0 BRA `(.L_x_123) ;  /* 0x0000000800708947 */ /* 0x001fec0003800000 */
.L_x_146:
[----:B------:R-:W1:Y:S01]  /*5e60*/  SYNCS.PHASECHK.TRANS64.TRYWAIT P0, [R8+URZ], R5 ;  /* 0x00000005080075a7 */ /* 0x000e62000800017f */
[----:B------:R-:W-:-:S05]  /*5e70*/  VIADD R0, R7, 0x1 ;  /* 0x0000000107007836 */ /* 0x000fca0000000000 */
[----:B------:R-:W-:-:S04]  /*5e80*/  ISETP.NE.AND P1, PT, R0, 0xe, PT ;  /* 0x0000000e0000780c */ /* 0x000fc80003f25270 */
[----:B------:R-:W-:Y:S02]  /*5e90*/  SEL R3, RZ, 0x1, P1 ;  /* 0x00000001ff037807 */ /* 0x000fe40000800000 */
[----:B------:R-:W-:Y:S02]  /*5ea0*/  SEL R7, R0, RZ, P1 ;  /* 0x000000ff00077207 */ /* 0x000fe40000800000 */
[----:B------:R-:W-:-:S03]  /*5eb0*/  LOP3.LUT R6, R6, R3, RZ, 0x3c, !PT ;  /* 0x0000000306067212 */ /* 0x000fc600078e3cff */
[----:B0-----:R-:W-:Y:S01]  /*5ec0*/  IMAD R9, R7, 0x8, R2 ;  /* 0x0000000807097824 */ /* 0x001fe200078e0202 */
[----:B------:R-:W-:Y:S01]  /*5ed0*/  SHF.L.U32 R4, R6, 0x1f, RZ ;  /* 0x0000001f06047819 */ /* 0x000fe200000006ff */
[----:B-1----:R-:W-:Y:S06]  /*5ee0*/  @!P0 BRA `(.L_x_124) ;  /* 0x0000000800608947 */ /* 0x002fec0003800000 */
.L_x_147:
        /* <DEDUP_REMOVED lines=9> */
.L_x_148:
        /* <DEDUP_REMOVED lines=9> */
.L_x_149:
        /* <DEDUP_REMOVED lines=9> */
.L_x_150:
        /* <DEDUP_REMOVED lines=9> */
.L_x_151:
        /* <DEDUP_REMOVED lines=9> */
.L_x_152:
        /* <DEDUP_REMOVED lines=9> */
.L_x_153:
        /* <DEDUP_REMOVED lines=9> */
.L_x_154:
        /* <DEDUP_REMOVED lines=9> */
.L_x_155:
        /* <DEDUP_REMOVED lines=9> */
.L_x_156:
[----:B------:R-:W1:Y:S01]  /*6400*/  SYNCS.PHASECHK.TRANS64.TRYWAIT P0, [R8+URZ], R5 ;  /* 0x00000005080075a7 */ /* 0x000e62000800017f */
[----:B------:R-:W-:-:S05]  /*6410*/  VIADD R0, R7, 0x1 ;  /* 0x0000000107007836 */ /* 0x000fca0000000000 */
[----:B------:R-:W-:-:S04]  /*6420*/  ISETP.NE.AND P1, PT, R0, 0xe, PT ;  /* 0x0000000e0000780c */ /* 0x000fc80003f25270 */
[----:B------:R-:W-:Y:S02]  /*6430*/  SEL R3, RZ, 0x1, P1 ;  /* 0x00000001ff037807 */ /* 0x000fe40000800000 */
[----:B------:R-:W-:Y:S02]  /*6440*/  SEL R7, R0, RZ, P1 ;  /* 0x000000ff00077207 */ /* 0x000fe40000800000 */
[----:B0-----:R-:W-:-:S03]  /*6450*/  LOP3.LUT R9, R6, R3, RZ, 0x3c, !PT ;  /* 0x0000000306097212 */ /* 0x001fc600078e3cff */
[----:B------:R-:W-:Y:S01]  /*6460*/  IMAD R11, R7, 0x8, R2 ;  /* 0x00000008070b7824 */ /* 0x000fe200078e0202 */
[----:B------:R-:W-:Y:S01]  /*6470*/  SHF.L.U32 R6, R9, 0x1f, RZ ;  /* 0x0000001f09067819 */ /* 0x000fe200000006ff */
[----:B-1----:R-:W-:Y:S06]  /*6480*/  @!P0 BRA `(.L_x_134) ;  /* 0x0000000400c08947 */ /* 0x002fec0003800000 */
.L_x_157:
[----:B------:R-:W1:Y:S01]  /*6490*/  SYNCS.PHASECHK.TRANS64.TRYWAIT P0, [R11+URZ], R6 ;  /* 0x000000060b0075a7 */ /* 0x000e62000800017f */
[----:B------:R-:W-:-:S05]  /*64a0*/  VIADD R0, R7, 0x1 ;  /* 0x0000000107007836 */ /* 0x000fca0000000000 */
[----:B------:R-:W-:-:S04]  /*64b0*/  ISETP.NE.AND P1, PT, R0, 0xe, PT ;  /* 0x0000000e0000780c */ /* 0x000fc80003f25270 */
[----:B------:R-:W-:Y:S02]  /*64c0*/  SEL R4, RZ, 0x1, P1 ;  /* 0x00000001ff047807 */ /* 0x000fe40000800000 */
[----:B------:R-:W-:Y:S02]  /*64d0*/  SEL R3, R0, RZ, P1 ;  /* 0x000000ff00037207 */ /* 0x000fe40000800000 */
[----:B------:R-:W-:Y:S01]  /*64e0*/  LOP3.LUT R0, R9, R4, RZ, 0x3c, !PT ;  /* 0x0000000409007212 */ /* 0x000fe200078e3cff */
[----:B-1----:R-:W-:Y:S06]  /*64f0*/  @!P0 BRA `(.L_x_135) ;  /* 0x0000000400b88947 */ /* 0x002fec0003800000 */
.L_x_158:
[----:B------:R-:W-:Y:S01]  /*6500*/  IMAD R3, R3, 0x8, R2 ;  /* 0x0000000803037824 */ /* 0x000fe200078e0202 */
[----:B------:R-:W-:-:S07]  /*6510*/  SHF.L.U32 R0, R0, 0x1f, RZ ;  /* 0x0000001f00007819 */ /* 0x000fce00000006ff */
.L_x_136:
[----:B--2---:R2:W3:Y:S02]  /*6520*/  SYNCS.PHASECHK.TRANS64.TRYWAIT P0, [R3+URZ], R0 ;  /* 0x00000000030075a7 */ /* 0x0044e4000800017f */
[----:B---3--:R-:W-:Y:S05]  /*6530*/  @!P0 NANOSLEEP.SYNCS 0x989680 ;  /* 0x009896800000895d */ /* 0x008fea0003900000 */
[----:B------:R-:W3:Y:S02]  /*6540*/  @!P0 SYNCS.PHASECHK.TRANS64 P0, [R3+URZ], R0 ;  /* 0x00000000030085a7 */ /* 0x000ee4000800007f */
[----:B---3--:R-:W-:Y:S05]  /*6550*/  @!P0 BRA `(.L_x_136) ;  /* 0xfffffffc00f08947 */ /* 0x008fea000383ffff */
.L_x_121:
[----:B------:R-:W-:Y:S05]  /*6560*/  BSYNC B0 ;  /* 0x0000000000007941 */ /* 0x000fea0003800000 */
.L_x_120:
[----:B------:R-:W-:Y:S05]  /*6570*/  EXIT ;  /* 0x000000000000794d */ /* 0x000fea0003800000 */
.L_x_20:
[----:B-1----:R1:W2:Y:S02]  /*6580*/  SYNCS.PHASECHK.TRANS64.TRYWAIT P0, [R65+URZ], R0 ;  /* 0x00000000410075a7 */ /* 0x0022a4000800017f */
[----:B--2---:R-:W-:Y:S05]  /*6590*/  @!P0 NANOSLEEP.SYNCS 0x989680 ;  /* 0x009896800000895d */ /* 0x004fea0003900000 */
[----:B------:R-:W2:Y:S02]  /*65a0*/  @!P0 SYNCS.PHASECHK.TRANS64 P0, [R65+URZ], R0 ;  /* 0x00000000410085a7 */ /* 0x000ea4000800007f */
[----:B--2---:R-:W-:Y:S05]  /*65b0*/  @!P0 BRA `(.L_x_20) ;  /* 0xfffffffc00f08947 */ /* 0x004fea000383ffff */
[----:B------:R-:W-:Y:S05]  /*65c0*/  BRA `(.L_x_137) ;  /* 0xffffffb000cc7947 */ /* 0x000fea000383ffff */
.L_x_25:
[----:B--2---:R2:W3:Y:S02]  /*65d0*/  SYNCS.PHASECHK.TRANS64.TRYWAIT P1, [R3+URZ], R0 ;  /* 0x00000000030075a7 */ /* 0x0044e4000802017f */
[----:B---3--:R-:W-:Y:S05]  /*65e0*/  @!P1 NANOSLEEP.SYNCS 0x989680 ;  /* 0x009896800000995d */ /* 0x008fea0003900000 */
[----:B------:R-:W3:Y:S02]  /*65f0*/  @!P1 SYNCS.PHASECHK.TRANS64 P1, [R3+URZ], R0 ;  /* 0x00000000030095a7 */ /* 0x000ee4000802007f */
[----:B---3--:R-:W-:Y:S05]  /*6600*/  @!P1 BRA `(.L_x_25) ;  /* 0xfffffffc00f09947 */ /* 0x008fea000383ffff */
[----:B------:R-:W-:Y:S05]  /*6610*/  BRA `(.L_x_24) ;  /* 0xffffffb400307947 */ /* 0x000fea000383ffff */
.L_x_30:
[----:B--2---:R-:W-:-:S04]  /*6620*/  IMAD.U32 R5, RZ, RZ, UR4 ;  /* 0x00000004ff057e24 */ /* 0x004fc8000f8e00ff */
[----:B------:R2:W3:Y:S03]  /*6630*/  SYNCS.PHASECHK.TRANS64.TRYWAIT P1, [R5+URZ], R4 ;  /* 0x00000004050075a7 */ /* 0x0004e6000802017f */
[----:B---3--:R-:W-:Y:S05]  /*6640*/  @!P1 NANOSLEEP.SYNCS 0x989680 ;  /* 0x009896800000995d */ /* 0x008fea0003900000 */
[----:B------:R-:W3:Y:S02]  /*6650*/  @!P1 SYNCS.PHASECHK.TRANS64 P1, [R5+URZ], R4 ;  /* 0x00000004050095a7 */ /* 0x000ee4000802007f */
[----:B---3--:R-:W-:Y:S05]  /*6660*/  @!P1 BRA `(.L_x_30) ;  /* 0xfffffffc00ec9947 */ /* 0x008fea000383ffff */
[----:B------:R-:W-:Y:S05]  /*6670*/  BRA `(.L_x_29) ;  /* 0xffffffb400e87947 */ /* 0x000fea000383ffff */
.L_x_38:
[----:B-1----:R1:W2:Y:S02]  /*6680*/  SYNCS.PHASECHK.TRANS64.TRYWAIT P0, [R65+URZ+0x10], R0 ;  /* 0x00001000410075a7 */ /* 0x0022a4000800017f */
[----:B--2---:R-:W-:Y:S05]  /*6690*/  @!P0 NANOSLEEP.SYNCS 0x989680 ;  /* 0x009896800000895d */ /* 0x004fea0003900000 */
[----:B------:R-:W2:Y:S02]  /*66a0*/  @!P0 SYNCS.PHASECHK.TRANS64 P0, [R65+URZ+0x10], R0 ;  /* 0x00001000410085a7 */ /* 0x000ea4000800007f */
[----:B--2---:R-:W-:Y:S05]  /*66b0*/  @!P0 BRA `(.L_x_38) ;  /* 0xfffffffc00f08947 */ /* 0x004fea000383ffff */
[----:B------:R-:W-:Y:S05]  /*66c0*/  BRA `(.L_x_138) ;  /* 0xffffffbc00407947 */ /* 0x000fea000383ffff */
.L_x_107:
[----:B------:R-:W-:Y:S01]  /*66d0*/  BSSY B1, `(.L_x_139) ;  /* 0x0000006000017945 */ /* 0x000fe20003800000 */
[----:B------:R-:W-:-:S07]  /*66e0*/  IMAD.MOV.U32 R15, RZ, RZ, -0x1 ;  /* 0xffffffffff0f7424 */ /* 0x000fce00078e00ff */
[----:B-----5:R-:W-:Y:S05]  /*66f0*/  WARPSYNC.COLLECTIVE R15, `(.L_x_140) ;  /* 0x000000000f0c7348 */ /* 0x020fea0003c00000 */
[----:B------:R-:W-:Y:S02]  /*6700*/  ELECT P6, UR62, PT ;  /* 0x00000000003e782f */ /* 0x000fe400038c0000 */
[----:B------:R-:W-:Y:S01]  /*6710*/  MOV R14, UR62 ;  /* 0x0000003e000e7c02 */ /* 0x000fe20008000f00 */
[----:B-----5:R-:W-:Y:S10]  /*6720*/  ENDCOLLECTIVE ;  /* 0x000000000000791b */ /* 0x020ff40003800000 */
.L_x_140:
[----:B------:R-:W-:Y:S05]  /*6730*/  BSYNC B1 ;  /* 0x0000000000017941 */ /* 0x000fea0003800000 */
.L_x_139:
[----:B------:R-:W-:Y:S05]  /*6740*/  BRA `(.L_x_141) ;  /* 0xffffffe8007c7947 */ /* 0x000fea000383ffff */
.L_x_110:
[----:B0-----:R0:W1:Y:S02]  /*6750*/  SYNCS.PHASECHK.TRANS64.TRYWAIT P1, [R10+URZ+0x70], R5 ;  /* 0x000070050a0075a7 */ /* 0x001064000802017f */
[----:B-1----:R-:W-:Y:S05]  /*6760*/  @!P1 NANOSLEEP.SYNCS 0x989680 ;  /* 0x009896800000995d */ /* 0x002fea0003900000 */
[----:B------:R-:W1:Y:S02]  /*6770*/  @!P1 SYNCS.PHASECHK.TRANS64 P1, [R10+URZ+0x70], R5 ;  /* 0x000070050a0095a7 */ /* 0x000e64000802007f */
[----:B-1----:R-:W-:Y:S05]  /*6780*/  @!P1 BRA `(.L_x_110) ;  /* 0xfffffffc00f09947 */ /* 0x002fea000383ffff */
[----:B------:R-:W-:Y:S05]  /*6790*/  BRA `(.L_x_142) ;  /* 0xffffffe800b47947 */ /* 0x000fea000383ffff */
.L_x_119:
[----:B------:R-:W-:Y:S01]  /*67a0*/  BSSY B0, `(.L_x_143) ;  /* 0x0000006000007945 */ /* 0x000fe20003800000 */
[----:B------:R-:W-:-:S07]  /*67b0*/  IMAD.MOV.U32 R15, RZ, RZ, -0x1 ;  /* 0xffffffffff0f7424 */ /* 0x000fce00078e00ff */
[----:B-----5:R-:W-:Y:S05]  /*67c0*/  WARPSYNC.COLLECTIVE R15, `(.L_x_144) ;  /* 0x000000000f0c7348 */ /* 0x020fea0003c00000 */
[----:B------:R-:W-:Y:S02]  /*67d0*/  ELECT P6, UR62, PT ;  /* 0x00000000003e782f */ /* 0x000fe400038c0000 */
[----:B------:R-:W-:Y:S01]  /*67e0*/  MOV R14, UR62 ;  /* 0x0000003e000e7c02 */ /* 0x000fe20008000f00 */
[----:B-----5:R-:W-:Y:S10]  /*67f0*/  ENDCOLLECTIVE ;  /* 0x000000000000791b */ /* 0x020ff40003800000 */
.L_x_144:
[----:B------:R-:W-:Y:S05]  /*6800*/  BSYNC B0 ;  /* 0x0000000000007941 */ /* 0x000fea0003800000 */
.L_x_143:
[----:B------:R-:W-:Y:S05]  /*6810*/  BRA `(.L_x_145) ;  /* 0xfffffff4003c7947 */ /* 0x000fea000383ffff */
.L_x_123:
[----:B0-----:R0:W1:Y:S02]  /*6820*/  SYNCS.PHASECHK.TRANS64.TRYWAIT P0, [R9+URZ], R4 ;  /* 0x00000004090075a7 */ /* 0x001064000800017f */
[----:B-1----:R-:W-:Y:S05]  /*6830*/  @!P0 NANOSLEEP.SYNCS 0x989680 ;  /* 0x009896800000895d */ /* 0x002fea0003900000 */
[----:B------:R-:W1:Y:S02]  /*6840*/  @!P0 SYNCS.PHASECHK.TRANS64 P0, [R9+URZ], R4 ;  /* 0x00000004090085a7 */ /* 0x000e64000800007f */
[----:B-1----:R-:W-:Y:S05]  /*6850*/  @!P0 BRA `(.L_x_123) ;  /* 0xfffffffc00f08947 */ /* 0x002fea000383ffff */
[----:B------:R-:W-:Y:S05]  /*6860*/  BRA `(.L_x_146) ;  /* 0xfffffff4007c7947 */ /* 0x000fea000383ffff */
.L_x_124:
[----:B0-----:R0:W1:Y:S02]  /*6870*/  SYNCS.PHASECHK.TRANS64.TRYWAIT P0, [R8+URZ], R5 ;  /* 0x00000005080075a7 */ /* 0x001064000800017f */
[----:B-1----:R-:W-:Y:S05]  /*6880*/  @!P0 NANOSLEEP.SYNCS 0x989680 ;  /* 0x009896800000895d */ /* 0x002fea0003900000 */
[----:B------:R-:W1:Y:S02]  /*6890*/  @!P0 SYNCS.PHASECHK.TRANS64 P0, [R8+URZ], R5 ;  /* 0x00000005080085a7 */ /* 0x000e64000800007f */
[----:B-1----:R-:W-:Y:S05]  /*68a0*/  @!P0 BRA `(.L_x_124) ;  /* 0xfffffffc00f08947 */ /* 0x002fea000383ffff */
[----:B------:R-:W-:Y:S05]  /*68b0*/  BRA `(.L_x_147) ;  /* 0xfffffff4008c7947 */ /* 0x000fea000383ffff */
.L_x_125:
[----:B0-----:R0:W1:Y:S02]  /*68c0*/  SYNCS.PHASECHK.TRANS64.TRYWAIT P0, [R9+URZ], R4 ;  /* 0x00000004090075a7 */ /* 0x001064000800017f */
[----:B-1----:R-:W-:Y:S05]  /*68d0*/  @!P0 NANOSLEEP.SYNCS 0x989680 ;  /* 0x009896800000895d */ /* 0x002fea0003900000 */
[----:B------:R-:W1:Y:S02]  /*68e0*/  @!P0 SYNCS.PHASECHK.TRANS64 P0, [R9+URZ], R4 ;  /* 0x00000004090085a7 */ /* 0x000e64000800007f */
[----:B-1----:R-:W-:Y:S05]  /*68f0*/  @!P0 BRA `(.L_x_125) ;  /* 0xfffffffc00f08947 */ /* 0x002fea000383ffff */
[----:B------:R-:W-:Y:S05]  /*6900*/  BRA `(.L_x_148) ;  /* 0xfffffff4009c7947 */ /* 0x000fea000383ffff */
.L_x_126:
[----:B0-----:R0:W1:Y:S02]  /*6910*/  SYNCS.PHASECHK.TRANS64.TRYWAIT P0, [R8+URZ], R5 ;  /* 0x00000005080075a7 */ /* 0x001064000800017f */
[----:B-1----:R-:W-:Y:S05]  /*6920*/  @!P0 NANOSLEEP.SYNCS 0x989680 ;  /* 0x009896800000895d */ /* 0x002fea0003900000 */
[----:B------:R-:W1:Y:S02]  /*6930*/  @!P0 SYNCS.PHASECHK.TRANS64 P0, [R8+URZ], R5 ;  /* 0x00000005080085a7 */ /* 0x000e64000800007f */
[----:B-1----:R-:W-:Y:S05]  /*6940*/  @!P0 BRA `(.L_x_126) ;  /* 0xfffffffc00f08947 */ /* 0x002fea000383ffff */
[----:B------:R-:W-:Y:S05]  /*6950*/  BRA `(.L_x_149) ;  /* 0xfffffff400ac7947 */ /* 0x000fea000383ffff */
.L_x_127:
[----:B0-----:R0:W1:Y:S02]  /*6960*/  SYNCS.PHASECHK.TRANS64.TRYWAIT P0, [R9+URZ], R4 ;  /* 0x00000004090075a7 */ /* 0x001064000800017f */
[----:B-1----:R-:W-:Y:S05]  /*6970*/  @!P0 NANOSLEEP.SYNCS 0x989680 ;  /* 0x009896800000895d */ /* 0x002fea0003900000 */
[----:B------:R-:W1:Y:S02]  /*6980*/  @!P0 SYNCS.PHASECHK.TRANS64 P0, [R9+URZ], R4 ;  /* 0x00000004090085a7 */ /* 0x000e64000800007f */
[----:B-1----:R-:W-:Y:S05]  /*6990*/  @!P0 BRA `(.L_x_127) ;  /* 0xfffffffc00f08947 */ /* 0x002fea000383ffff */
[----:B------:R-:W-:Y:S05]  /*69a0*/  BRA `(.L_x_150) ;  /* 0xfffffff400bc7947 */ /* 0x000fea000383ffff */
.L_x_128:
[----:B0-----:R0:W1:Y:S02]  /*69b0*/  SYNCS.PHASECHK.TRANS64.TRYWAIT P0, [R8+URZ], R5 ;  /* 0x00000005080075a7 */ /* 0x001064000800017f */
[----:B-1----:R-:W-:Y:S05]  /*69c0*/  @!P0 NANOSLEEP.SYNCS 0x989680 ;  /* 0x009896800000895d */ /* 0x002fea0003900000 */
[----:B------:R-:W1:Y:S02]  /*69d0*/  @!P0 SYNCS.PHASECHK.TRANS64 P0, [R8+URZ], R5 ;  /* 0x00000005080085a7 */ /* 0x000e64000800007f */
[----:B-1----:R-:W-:Y:S05]  /*69e0*/  @!P0 BRA `(.L_x_128) ;  /* 0xfffffffc00f08947 */ /* 0x002fea000383ffff */
[----:B------:R-:W-:Y:S05]  /*69f0*/  BRA `(.L_x_151) ;  /* 0xfffffff400cc7947 */ /* 0x000fea000383ffff */
.L_x_129:
[----:B0-----:R0:W1:Y:S02]  /*6a00*/  SYNCS.PHASECHK.TRANS64.TRYWAIT P0, [R9+URZ], R4 ;  /* 0x00000004090075a7 */ /* 0x001064000800017f */
[----:B-1----:R-:W-:Y:S05]  /*6a10*/  @!P0 NANOSLEEP.SYNCS 0x989680 ;  /* 0x009896800000895d */ /* 0x002fea0003900000 */
[----:B------:R-:W1:Y:S02]  /*6a20*/  @!P0 SYNCS.PHASECHK.TRANS64 P0, [R9+URZ], R4 ;  /* 0x00000004090085a7 */ /* 0x000e64000800007f */
[----:B-1----:R-:W-:Y:S05]  /*6a30*/  @!P0 BRA `(.L_x_129) ;  /* 0xfffffffc00f08947 */ /* 0x002fea000383ffff */
[----:B------:R-:W-:Y:S05]  /*6a40*/  BRA `(.L_x_152) ;  /* 0xfffffff400dc7947 */ /* 0x000fea000383ffff */
.L_x_130:
[----:B0-----:R0:W1:Y:S02]  /*6a50*/  SYNCS.PHASECHK.TRANS64.TRYWAIT P0, [R8+URZ], R5 ;  /* 0x00000005080075a7 */ /* 0x001064000800017f */
[----:B-1----:R-:W-:Y:S05]  /*6a60*/  @!P0 NANOSLEEP.SYNCS 0x989680 ;  /* 0x009896800000895d */ /* 0x002fea0003900000 */
[----:B------:R-:W1:Y:S02]  /*6a70*/  @!P0 SYNCS.PHASECHK.TRANS64 P0, [R8+URZ], R5 ;  /* 0x00000005080085a7 */ /* 0x000e64000800007f */
[----:B-1----:R-:W-:Y:S05]  /*6a80*/  @!P0 BRA `(.L_x_130) ;  /* 0xfffffffc00f08947 */ /* 0x002fea000383ffff */
[----:B------:R-:W-:Y:S05]  /*6a90*/  BRA `(.L_x_153) ;  /* 0xfffffff400ec7947 */ /* 0x000fea000383ffff */
.L_x_131:
[----:B0-----:R0:W1:Y:S02]  /*6aa0*/  SYNCS.PHASECHK.TRANS64.TRYWAIT P0, [R9+URZ], R4 ;  /* 0x00000004090075a7 */ /* 0x001064000800017f */
[----:B-1----:R-:W-:Y:S05]  /*6ab0*/  @!P0 NANOSLEEP.SYNCS 0x989680 ;  /* 0x009896800000895d */ /* 0x002fea0003900000 */
[----:B------:R-:W1:Y:S02]  /*6ac0*/  @!P0 SYNCS.PHASECHK.TRANS64 P0, [R9+URZ], R4 ;  /* 0x00000004090085a7 */ /* 0x000e64000800007f */
[----:B-1----:R-:W-:Y:S05]  /*6ad0*/  @!P0 BRA `(.L_x_131) ;  /* 0xfffffffc00f08947 */ /* 0x002fea000383ffff */
[----:B------:R-:W-:Y:S05]  /*6ae0*/  BRA `(.L_x_154) ;  /* 0xfffffff400fc7947 */ /* 0x000fea000383ffff */
.L_x_132:
[----:B0-----:R0:W1:Y:S02]  /*6af0*/  SYNCS.PHASECHK.TRANS64.TRYWAIT P0, [R8+URZ], R5 ;  /* 0x00000005080075a7 */ /* 0x001064000800017f */
[----:B-1----:R-:W-:Y:S05]  /*6b00*/  @!P0 NANOSLEEP.SYNCS 0x989680 ;  /* 0x009896800000895d */ /* 0x002fea0003900000 */
[----:B------:R-:W1:Y:S02]  /*6b10*/  @!P0 SYNCS.PHASECHK.TRANS64 P0, [R8+URZ], R5 ;  /* 0x00000005080085a7 */ /* 0x000e64000800007f */
[----:B-1----:R-:W-:Y:S05]  /*6b20*/  @!P0 BRA `(.L_x_132) ;  /* 0xfffffffc00f08947 */ /* 0x002fea000383ffff */
[----:B------:R-:W-:Y:S05]  /*6b30*/  BRA `(.L_x_155) ;  /* 0xfffffff8000c7947 */ /* 0x000fea000383ffff */
.L_x_133:
[----:B0-----:R0:W1:Y:S02]  /*6b40*/  SYNCS.PHASECHK.TRANS64.TRYWAIT P0, [R9+URZ], R4 ;  /* 0x00000004090075a7 */ /* 0x001064000800017f */
[----:B-1----:R-:W-:Y:S05]  /*6b50*/  @!P0 NANOSLEEP.SYNCS 0x989680 ;  /* 0x009896800000895d */ /* 0x002fea0003900000 */
[----:B------:R-:W1:Y:S02]  /*6b60*/  @!P0 SYNCS.PHASECHK.TRANS64 P0, [R9+URZ], R4 ;  /* 0x00000004090085a7 */ /* 0x000e64000800007f */
[----:B-1----:R-:W-:Y:S05]  /*6b70*/  @!P0 BRA `(.L_x_133) ;  /* 0xfffffffc00f08947 */ /* 0x002fea000383ffff */
[----:B------:R-:W-:Y:S05]  /*6b80*/  BRA `(.L_x_156) ;  /* 0xfffffff8001c7947 */ /* 0x000fea000383ffff */
.L_x_134:
[----:B0-----:R0:W1:Y:S02]  /*6b90*/  SYNCS.PHASECHK.TRANS64.TRYWAIT P0, [R8+URZ], R5 ;  /* 0x00000005080075a7 */ /* 0x001064000800017f */
[----:B-1----:R-:W-:Y:S05]  /*6ba0*/  @!P0 NANOSLEEP.SYNCS 0x989680 ;  /* 0x009896800000895d */ /* 0x002fea0003900000 */
[----:B------:R-:W1:Y:S02]  /*6bb0*/  @!P0 SYNCS.PHASECHK.TRANS64 P0, [R8+URZ], R5 ;  /* 0x00000005080085a7 */ /* 0x000e64000800007f */
[----:B-1----:R-:W-:Y:S05]  /*6bc0*/  @!P0 BRA `(.L_x_134) ;  /* 0xfffffffc00f08947 */ /* 0x002fea000383ffff */
[----:B------:R-:W-:Y:S05]  /*6bd0*/  BRA `(.L_x_157) ;  /* 0xfffffff8002c7947 */ /* 0x000fea000383ffff */
.L_x_135:
[----:B-1----:R1:W2:Y:S02]  /*6be0*/  SYNCS.PHASECHK.TRANS64.TRYWAIT P0, [R11+URZ], R6 ;  /* 0x000000060b0075a7 */ /* 0x0022a4000800017f */
[----:B--2---:R-:W-:Y:S05]  /*6bf0*/  @!P0 NANOSLEEP.SYNCS 0x989680 ;  /* 0x009896800000895d */ /* 0x004fea0003900000 */
[----:B------:R-:W2:Y:S02]  /*6c00*/  @!P0 SYNCS.PHASECHK.TRANS64 P0, [R11+URZ], R6 ;  /* 0x000000060b0085a7 */ /* 0x000ea4000800007f */
[----:B--2---:R-:W-:Y:S05]  /*6c10*/  @!P0 BRA `(.L_x_135) ;  /* 0xfffffffc00f08947 */ /* 0x004fea000383ffff */
[----:B------:R-:W-:Y:S05]  /*6c20*/  BRA `(.L_x_158) ;  /* 0xfffffff800347947 */ /* 0x000fea000383ffff */
.L_x_159:
[----:B------:R-:W-:-:S00]  /*6c30*/  BRA `(.L_x_159) ;  /* 0xfffffffc00fc7947 */ /* 0x000fc0000383ffff */
[----:B------:R-:W-:-:S00]  /*6c40*/  NOP ;  /* 0x0000000000007918 */ /* 0x000fc00000000000 */
        /* <DEDUP_REMOVED lines=11> */
.L_x_160:


//--------------------- .nv.global.init           --------------------------
	.section	.nv.global.init,"aw",@progbits
.nv.global.init:
	.type		$str$22,@object
	.size		$str$22,($str$23 - $str$22)
$str$22:
        /*0000*/ 	.byte	0x6b, 0x5f, 0x74, 0x69, 0x6c, 0x65, 0x5f, 0x63, 0x6f, 0x75, 0x6e, 0x74, 0x20, 0x3e, 0x3d, 0x20
        /*0010*/ 	.byte	0x31, 0x00
	.type		$str$23,@object
	.size		$str$23,(__unnamed_1 - $str$23)
$str$23:
        /*0012*/ 	.byte	0x2f, 0x74, 0x6d, 0x70, 0x2f, 0x63, 0x75, 0x74, 0x6c, 0x61, 0x73, 0x73, 0x5f, 0x73, 0x77, 0x65
        /*0022*/ 	.byte	0x65, 0x70, 0x5f, 0x73, 0x72, 0x63, 0x2f, 0x69, 0x6e, 0x63, 0x6c, 0x75, 0x64, 0x65, 0x2f, 0x63
        /*0032*/ 	.byte	0x75, 0x74, 0x6c, 0x61, 0x73, 0x73, 0x2f, 0x67, 0x65, 0x6d, 0x6d, 0x2f, 0x63, 0x6f, 0x6c, 0x6c
        /*0042*/ 	.byte	0x65, 0x63, 0x74, 0x69, 0x76, 0x65, 0x2f, 0x73, 0x6d, 0x39, 0x30, 0x5f, 0x6d, 0x6d, 0x61, 0x5f
        /*0052*/ 	.byte	0x74, 0x6d, 0x61, 0x5f, 0x67, 0x6d, 0x6d, 0x61, 0x5f, 0x73, 0x73, 0x5f, 0x77, 0x61, 0x72, 0x70
        /*0062*/ 	.byte	0x73, 0x70, 0x65, 0x63, 0x69, 0x61, 0x6c, 0x69, 0x7a, 0x65, 0x64, 0x2e, 0x68, 0x70, 0x70, 0x00
	.type		__unnamed_1,@object
	.size		__unnamed_1,(.L_0 - __unnamed_1)
__unnamed_1:
        /*0072*/ 	.byte	0x76, 0x6f, 0x69, 0x64, 0x20, 0x63, 0x75, 0x74, 0x6c, 0x61, 0x73, 0x73, 0x3a, 0x3a, 0x67, 0x65
        /* <DEDUP_REMOVED lines=180> */
        /*0bc2*/ 	.byte	0x64, 0x65, 0x6e, 0x74, 0x69, 0x74, 0x79, 0x5d, 0x00
.L_0:


//--------------------- .nv.shared._ZN7cutlass13device_kernelINS_4gemm6kernel13GemmUniversalIN4cute5tupleIJiiiiEEENS1_10collective13CollectiveMmaINS1_34MainloopSm90TmaGmmaWarpSpecializedILi14ENS5_IJNS4_1CILi4EEESB_NSA_ILi1EEEEEENS1_32KernelTmaWarpSpecializedPingpongEEENS5_IJNSA_ILi64EEESG_SG_EEENS_6half_tENS5_IJlSC_lEEESI_SJ_NS4_8TiledMMAINS4_8MMA_AtomIJNS4_4SM904GMMA25MMA_64x64x16_F32F16F16_SSILNSN_5MajorE0ELSP_0ELNSN_7ScaleInE1ELSQ_1EEEEEENS4_6LayoutINS5_IJSC_SC_SC_EEENS5_IJNSA_ILi0EEESV_SV_EEEEENS5_IJNS4_10UnderscoreESY_SY_EEEEENS4_23SM90_TMA_LOAD_MULTICASTENS4_14ComposedLayoutINS4_7SwizzleILi3ELi4ELi3EEENS4_18smem_ptr_flag_bitsILi16EEENST_INS5_IJNSA_ILi8EEESG_EEENS5_IJSG_SC_EEEEEEEvNS4_8identityES11_S1B_vS1C_EENS_8epilogue10collective6detail29Sm90TmaWarpSpecializedAdapterINS1F_15DefaultEpilogueISI_SJ_SJ_NS1E_6thread17LinearCombinationISI_Li1EffLNS1J_9ScaleType4KindE0ELNS_15FloatRoundStyleE2ESI_EENS1_15EpilogueDefaultEEEEEvvEEEEvNT_6ParamsE --------------------------
	.section	.nv.shared._ZN7cutlass13device_kernelINS_4gemm6kernel13GemmUniversalIN4cute5tupleIJiiiiEEENS1_10collective13CollectiveMmaINS1_34MainloopSm90TmaGmmaWarpSpecializedILi14ENS5_IJNS4_1CILi4EEESB_NSA_ILi1EEEEEENS1_32KernelTmaWarpSpecializedPingpongEEENS5_IJNSA_ILi64EEESG_SG_EEENS_6half_tENS5_IJlSC_lEEESI_SJ_NS4_8TiledMMAINS4_8MMA_AtomIJNS4_4SM904GMMA25MMA_64x64x16_F32F16F16_SSILNSN_5MajorE0ELSP_0ELNSN_7ScaleInE1ELSQ_1EEEEEENS4_6LayoutINS5_IJSC_SC_SC_EEENS5_IJNSA_ILi0EEESV_SV_EEEEENS5_IJNS4_10UnderscoreESY_SY_EEEEENS4_23SM90_TMA_LOAD_MULTICASTENS4_14ComposedLayoutINS4_7SwizzleILi3ELi4ELi3EEENS4_18smem_ptr_flag_bitsILi16EEENST_INS5_IJNSA_ILi8EEESG_EEENS5_IJSG_SC_EEEEEEEvNS4_8identityES11_S1B_vS1C_EENS_8epilogue10collective6detail29Sm90TmaWarpSpecializedAdapterINS1F_15DefaultEpilogueISI_SJ_SJ_NS1E_6thread17LinearCombinationISI_Li1EffLNS1J_9ScaleType4KindE0ELNS_15FloatRoundStyleE2ESI_EENS1_15EpilogueDefaultEEEEEvvEEEEvNT_6ParamsE,"aw",@nobits
	.sectionflags	@""
	.align	16
	.zero		1024


//--------------------- .nv.shared.reserved.0     --------------------------
	.section	.nv.shared.reserved.0,"aw",@nobits
	.weak		__nv_reservedSMEM_offset_0_alias
	.size		__nv_reservedSMEM_offset_0_alias, 0, 0
	.other		__nv_reservedSMEM_offset_0_alias,@"STO_CUDA_RESERVED_SHARED STV_DEFAULT"
__nv_reservedSMEM_offset_0_alias:
	.zero		0


//--------------------- .nv.global                --------------------------
	.section	.nv.global,"aw",@nobits
.nv.global:
	.type		_ZN40_INTERNAL_9169c2d7_4_k_cu_e3b66c36_238294cute1_E,@object
	.size		_ZN40_INTERNAL_9169c2d7_4_k_cu_e3b66c36_238294cute1_E,(_ZN40_INTERNAL_9169c2d7_4_k_cu_e3b66c36_238294cuda3std3__45__cpo6cbeginE - _ZN40_INTERNAL_9169c2d7_4_k_cu_e3b66c36_238294cute1_E)
_ZN40_INTERNAL_9169c2d7_4_k_cu_e3b66c36_238294cute1_E:
	.zero		1
	.type		_ZN40_INTERNAL_9169c2d7_4_k_cu_e3b66c36_238294cuda3std3__45__cpo6cbeginE,@object
	.size		_ZN40_INTERNAL_9169c2d7_4_k_cu_e3b66c36_238294cuda3std3__45__cpo6cbeginE,(_ZN40_INTERNAL_9169c2d7_4_k_cu_e3b66c36_238294cuda3std3__48in_placeE - _ZN40_INTERNAL_9169c2d7_4_k_cu_e3b66c36_238294cuda3std3__45__cpo6cbeginE)
_ZN40_INTERNAL_9169c2d7_4_k_cu_e3b66c36_238294cuda3std3__45__cpo6cbeginE:
	.zero		1
	.type		_ZN40_INTERNAL_9169c2d7_4_k_cu_e3b66c36_238294cuda3std3__48in_placeE,@object
	.size		_ZN40_INTERNAL_9169c2d7_4_k_cu_e3b66c36_238294cuda3std3__48in_placeE,(_ZN40_INTERNAL_9169c2d7_4_k_cu_e3b66c36_238294cuda3std6ranges3__45__cpo9iter_moveE - _ZN40_INTERNAL_9169c2d7_4_k_cu_e3b66c36_238294cuda3std3__48in_placeE)
_ZN40_INTERNAL_9169c2d7_4_k_cu_e3b66c36_238294cuda3std3__48in_placeE:
	.zero		1
	.type		_ZN40_INTERNAL_9169c2d7_4_k_cu_e3b66c36_238294cuda3std6ranges3__45__cpo9iter_moveE,@object
	.size		_ZN40_INTERNAL_9169c2d7_4_k_cu_e3b66c36_238294cuda3std6ranges3__45__cpo9iter_moveE,(_ZN40_INTERNAL_9169c2d7_4_k_cu_e3b66c36_238294cuda3std3__45__cpo5beginE - _ZN40_INTERNAL_9169c2d7_4_k_cu_e3b66c36_238294cuda3std6ranges3__45__cpo9iter_moveE)
_ZN40_INTERNAL_9169c2d7_4_k_cu_e3b66c36_238294cuda3std6ranges3__45__cpo9iter_moveE:
	.zero		1
	.type		_ZN40_INTERNAL_9169c2d7_4_k_cu_e3b66c36_238294cuda3std3__45__cpo5beginE,@object
	.size		_ZN40_INTERNAL_9169c2d7_4_k_cu_e3b66c36_238294cuda3std3__45__cpo5beginE,(_ZN40_INTERNAL_9169c2d7_4_k_cu_e3b66c36_238294cuda3std3__442_GLOBAL__N__9169c2d7_4_k_cu_e3b66c36_238296ignoreE - _ZN40_INTERNAL_9169c2d7_4_k_cu_e3b66c36_238294cuda3std3__45__cpo5beginE)
_ZN40_INTERNAL_9169c2d7_4_k_cu_e3b66c36_238294cuda3std3__45__cpo5beginE:
	.zero		1
	.type		_ZN40_INTERNAL_9169c2d7_4_k_cu_e3b66c36_238294cuda3std3__442_GLOBAL__N__9169c2d7_4_k_cu_e3b66c36_238296ignoreE,@object
	.size		_ZN40_INTERNAL_9169c2d7_4_k_cu_e3b66c36_238294cuda3std3__442_GLOBAL__N__9169c2d7_4_k_cu_e3b66c36_238296ignoreE,(_ZN40_INTERNAL_9169c2d7_4_k_cu_e3b66c36_238294cute7productE - _ZN40_INTERNAL_9169c2d7_4_k_cu_e3b66c36_238294cuda3std3__442_GLOBAL__N__9169c2d7_4_k_cu_e3b66c36_238296ignoreE)
_ZN40_INTERNAL_9169c2d7_4_k_cu_e3b66c36_238294cuda3std3__442_GLOBAL__N__9169c2d7_4_k_cu_e3b66c36_238296ignoreE:
	.zero		1
	.type		_ZN40_INTERNAL_9169c2d7_4_k_cu_e3b66c36_238294cute7productE,@object
	.size		_ZN40_INTERNAL_9169c2d7_4_k_cu_e3b66c36_238294cute7productE,(_ZN40_INTERNAL_9169c2d7_4_k_cu_e3b66c36_238294cuda3std3__45__cpo3endE - _ZN40_INTERNAL_9169c2d7_4_k_cu_e3b66c36_238294cute7productE)
_ZN40_INTERNAL_9169c2d7_4_k_cu_e3b66c36_238294cute7productE:
	.zero		1
	.type		_ZN40_INTERNAL_9169c2d7_4_k_cu_e3b66c36_238294cuda3std3__45__cpo3endE,@object
	.size		_ZN40_INTERNAL_9169c2d7_4_k_cu_e3b66c36_238294cuda3std3__45__cpo3endE,(_ZN40_INTERNAL_9169c2d7_4_k_cu_e3b66c36_238294cuda3std3__419piecewise_constructE - _ZN40_INTERNAL_9169c2d7_4_k_cu_e3b66c36_238294cuda3std3__45__cpo3endE)
_ZN40_INTERNAL_9169c2d7_4_k_cu_e3b66c36_238294cuda3std3__45__cpo3endE:
	.zero		1
	.type		_ZN40_INTERNAL_9169c2d7_4_k_cu_e3b66c36_238294cuda3std3__419piecewise_constructE,@object
	.size		_ZN40_INTERNAL_9169c2d7_4_k_cu_e3b66c36_238294cuda3std3__419piecewise_constructE,(_ZN40_INTERNAL_9169c2d7_4_k_cu_e3b66c36_238294cuda3std3__45__cpo4cendE - _ZN40_INTERNAL_9169c2d7_4_k_cu_e3b66c36_238294cuda3std3__419piecewise_constructE)
_ZN40_INTERNAL_9169c2d7_4_k_cu_e3b66c36_238294cuda3std3__419piecewise_constructE:
	.zero		1
	.type		_ZN40_INTERNAL_9169c2d7_4_k_cu_e3b66c36_238294cuda3std3__45__cpo4cendE,@object
	.size		_ZN40_INTERNAL_9169c2d7_4_k_cu_e3b66c36_238294cuda3std3__45__cpo4cendE,(_ZN40_INTERNAL_9169c2d7_4_k_cu_e3b66c36_238294cuda3std6ranges3__45__cpo4swapE - _ZN40_INTERNAL_9169c2d7_4_k_cu_e3b66c36_238294cuda3std3__45__cpo4cendE)
_ZN40_INTERNAL_9169c2d7_4_k_cu_e3b66c36_238294cuda3std3__45__cpo4cendE:
	.zero		1
	.type		_ZN40_INTERNAL_9169c2d7_4_k_cu_e3b66c36_238294cuda3std6ranges3__45__cpo4swapE,@object
	.size		_ZN40_INTERNAL_9169c2d7_4_k_cu_e3b66c36_238294cuda3std6ranges3__45__cpo4swapE,(.L_8 - _ZN40_INTERNAL_9169c2d7_4_k_cu_e3b66c36_238294cuda3std6ranges3__45__cpo4swapE)
_ZN40_INTERNAL_9169c2d7_4_k_cu_e3b66c36_238294cuda3std6ranges3__45__cpo4swapE:
	.zero		1
.L_8:


//--------------------- .nv.constant0._ZN7cutlass13device_kernelINS_4gemm6kernel13GemmUniversalIN4cute5tupleIJiiiiEEENS1_10collective13CollectiveMmaINS1_34MainloopSm90TmaGmmaWarpSpecializedILi14ENS5_IJNS4_1CILi4EEESB_NSA_ILi1EEEEEENS1_32KernelTmaWarpSpecializedPingpongEEENS5_IJNSA_ILi64EEESG_SG_EEENS_6half_tENS5_IJlSC_lEEESI_SJ_NS4_8TiledMMAINS4_8MMA_AtomIJNS4_4SM904GMMA25MMA_64x64x16_F32F16F16_SSILNSN_5MajorE0ELSP_0ELNSN_7ScaleInE1ELSQ_1EEEEEENS4_6LayoutINS5_IJSC_SC_SC_EEENS5_IJNSA_ILi0EEESV_SV_EEEEENS5_IJNS4_10UnderscoreESY_SY_EEEEENS4_23SM90_TMA_LOAD_MULTICASTENS4_14ComposedLayoutINS4_7SwizzleILi3ELi4ELi3EEENS4_18smem_ptr_flag_bitsILi16EEENST_INS5_IJNSA_ILi8EEESG_EEENS5_IJSG_SC_EEEEEEEvNS4_8identityES11_S1B_vS1C_EENS_8epilogue10collective6detail29Sm90TmaWarpSpecializedAdapterINS1F_15DefaultEpilogueISI_SJ_SJ_NS1E_6thread17LinearCombinationISI_Li1EffLNS1J_9ScaleType4KindE0ELNS_15FloatRoundStyleE2ESI_EENS1_15EpilogueDefaultEEEEEvvEEEEvNT_6ParamsE --------------------------
	.section	.nv.constant0._ZN7cutlass13device_kernelINS_4gemm6kernel13GemmUniversalIN4cute5tupleIJiiiiEEENS1_10collective13CollectiveMmaINS1_34MainloopSm90TmaGmmaWarpSpecializedILi14ENS5_IJNS4_1CILi4EEESB_NSA_ILi1EEEEEENS1_32KernelTmaWarpSpecializedPingpongEEENS5_IJNSA_ILi64EEESG_SG_EEENS_6half_tENS5_IJlSC_lEEESI_SJ_NS4_8TiledMMAINS4_8MMA_AtomIJNS4_4SM904GMMA25MMA_64x64x16_F32F16F16_SSILNSN_5MajorE0ELSP_0ELNSN_7ScaleInE1ELSQ_1EEEEEENS4_6LayoutINS5_IJSC_SC_SC_EEENS5_IJNSA_ILi0EEESV_SV_EEEEENS5_IJNS4_10UnderscoreESY_SY_EEEEENS4_23SM90_TMA_LOAD_MULTICASTENS4_14ComposedLayoutINS4_7SwizzleILi3ELi4ELi3EEENS4_18smem_ptr_flag_bitsILi16EEENST_INS5_IJNSA_ILi8EEESG_EEENS5_IJSG_SC_EEEEEEEvNS4_8identityES11_S1B_vS1C_EENS_8epilogue10collective6detail29Sm90TmaWarpSpecializedAdapterINS1F_15DefaultEpilogueISI_SJ_SJ_NS1E_6thread17LinearCombinationISI_Li1EffLNS1J_9ScaleType4KindE0ELNS_15FloatRoundStyleE2ESI_EENS1_15EpilogueDefaultEEEEEvvEEEEvNT_6ParamsE,"a",@progbits
	.sectionflags	@""
	.align	4
.nv.constant0._ZN7cutlass13device_kernelINS_4gemm6kernel13GemmUniversalIN4cute5tupleIJiiiiEEENS1_10collective13CollectiveMmaINS1_34MainloopSm90TmaGmmaWarpSpecializedILi14ENS5_IJNS4_1CILi4EEESB_NSA_ILi1EEEEEENS1_32KernelTmaWarpSpecializedPingpongEEENS5_IJNSA_ILi64EEESG_SG_EEENS_6half_tENS5_IJlSC_lEEESI_SJ_NS4_8TiledMMAINS4_8MMA_AtomIJNS4_4SM904GMMA25MMA_64x64x16_F32F16F16_SSILNSN_5MajorE0ELSP_0ELNSN_7ScaleInE1ELSQ_1EEEEEENS4_6LayoutINS5_IJSC_SC_SC_EEENS5_IJNSA_ILi0EEESV_SV_EEEEENS5_IJNS4_10UnderscoreESY_SY_EEEEENS4_23SM90_TMA_LOAD_MULTICASTENS4_14ComposedLayoutINS4_7SwizzleILi3ELi4ELi3EEENS4_18smem_ptr_flag_bitsILi16EEENST_INS5_IJNSA_ILi8EEESG_EEENS5_IJSG_SC_EEEEEEEvNS4_8identityES11_S1B_vS1C_EENS_8epilogue10collective6detail29Sm90TmaWarpSpecializedAdapterINS1F_15DefaultEpilogueISI_SJ_SJ_NS1E_6thread17LinearCombinationISI_Li1EffLNS1J_9ScaleType4KindE0ELNS_15FloatRoundStyleE2ESI_EENS1_15EpilogueDefaultEEEEEvvEEEEvNT_6ParamsE:
	.zero		1664


//--------------------- SYMBOLS --------------------------

	.type		.nv.reservedSmem.offset0,@object
	.size		.nv.reservedSmem.offset0,0x4
	.type		__assertfail,@function
